	.target	sm_90a

	.elftype	@"ET_EXEC"


//--------------------- .note.nv.tkinfo           --------------------------
	.section	.note.nv.tkinfo,"",@"SHT_NOTE"
	.sectionflags	@"SHF_NOTE_NV_TKINFO"
	.tkinfo
        /*0018*/ 	.word	0x00000002
        /*0030*/ 	.string	""
        /*0030*/ 	.string	"ptxas"
        /*0030*/ 	.string	"Cuda compilation tools, release 13.0, V13.0.88"
        /*0030*/ 	.string	"Build cuda_13.0.r13.0/compiler.36424714_0"
        /*0030*/ 	.string	"-arch sm_90a -m 64 "



//--------------------- .note.nv.cuinfo           --------------------------
	.section	.note.nv.cuinfo,"",@"SHT_NOTE"
	.sectionflags	@"SHF_NOTE_NV_CUINFO"
        /*0018*/ 	.short	0x0002
        /*001a*/ 	.short	0x005a
        /*001c*/ 	.short	0x0082
	.zero		2


//--------------------- .nv.info                  --------------------------
	.section	.nv.info,"",@"SHT_CUDA_INFO"
	.align	4


	//----- nvinfo : EIATTR_REGCOUNT
	.align		4
        /*0000*/ 	.byte	0x04, 0x2f
        /*0002*/ 	.short	(.L_12 - .L_11)
	.align		4
.L_11:
        /*0004*/ 	.word	index@(_ZN7cutlass13device_kernelINS_4conv6kernel13ConvUniversalINS1_16ConvProblemShapeILNS1_8OperatorE1ELi3EEENS1_10collective14CollectiveConvINS1_46MainloopSm90TmaGmmaWarpSpecializedImplicitGemmILS5_1ELi9ELi3EN4cute5tupleIJNSA_1CILi1EEESD_SD_EEENS1_36KernelImplicitTmaWarpSpecializedSm90ELi1EEENSB_IJNSC_ILi128EEENSC_ILi64EEENSB_IJSI_EEEEEENS_10bfloat16_tESL_NSA_8TiledMMAINSA_8MMA_AtomIJNSA_4SM904GMMA27MMA_64x64x16_F32BF16BF16_SSILNSP_5MajorE0ELSR_1ELNSP_7ScaleInE1ELSS_1EEEEEENSA_6LayoutISE_NSB_IJNSC_ILi0EEESW_SW_EEEEENSB_IJNSA_10UnderscoreESZ_SZ_EEEEENS7_6detail26Sm90ImplicitGemmTileTraitsINSA_20SM90_TMA_LOAD_IM2COLENSA_14ComposedLayoutINSA_7SwizzleILi3ELi4ELi3EEENSA_18smem_ptr_flag_bitsILi16EEENSV_INSB_IJNSB_IJNSC_ILi8EEENSC_ILi16EEEEEENSB_IJSI_SD_EEENSB_IJSD_NSC_ILi9EEEEEEEEENSB_IJNSB_IJSI_NSC_ILi512EEEEEENSB_IJSD_SW_EEENSB_IJSW_NSC_ILi8192EEEEEEEEEEEEEvEENS13_INSA_13SM90_TMA_LOADENS15_IS17_S19_NSV_INSB_IJS1D_NSB_IJS1A_S1A_EEES1F_EEENSB_IJS1J_S1I_NSB_IJSW_NSC_ILi4096EEEEEEEEEEEEEvEEEENS_8epilogue10collective6detail29Sm90TmaWarpSpecializedAdapterINS21_15DefaultEpilogueISL_NSB_IJNSB_IJllllEEESD_SW_EEES26_NS20_6thread17LinearCombinationISL_Li1EffLNS27_9ScaleType4KindE0ELNS_15FloatRoundStyleE2ESL_EENS_4gemm15EpilogueDefaultEEEEEvvEEEEvNT_6ParamsE)
        /*0008*/ 	.word	0x0000005a


	//----- nvinfo : EIATTR_FRAME_SIZE
	.align		4
.L_12:
        /*000c*/ 	.byte	0x04, 0x11
        /*000e*/ 	.short	(.L_14 - .L_13)
	.align		4
.L_13:
        /*0010*/ 	.word	index@(_ZN7cutlass13device_kernelINS_4conv6kernel13ConvUniversalINS1_16ConvProblemShapeILNS1_8OperatorE1ELi3EEENS1_10collective14CollectiveConvINS1_46MainloopSm90TmaGmmaWarpSpecializedImplicitGemmILS5_1ELi9ELi3EN4cute5tupleIJNSA_1CILi1EEESD_SD_EEENS1_36KernelImplicitTmaWarpSpecializedSm90ELi1EEENSB_IJNSC_ILi128EEENSC_ILi64EEENSB_IJSI_EEEEEENS_10bfloat16_tESL_NSA_8TiledMMAINSA_8MMA_AtomIJNSA_4SM904GMMA27MMA_64x64x16_F32BF16BF16_SSILNSP_5MajorE0ELSR_1ELNSP_7ScaleInE1ELSS_1EEEEEENSA_6LayoutISE_NSB_IJNSC_ILi0EEESW_SW_EEEEENSB_IJNSA_10UnderscoreESZ_SZ_EEEEENS7_6detail26Sm90ImplicitGemmTileTraitsINSA_20SM90_TMA_LOAD_IM2COLENSA_14ComposedLayoutINSA_7SwizzleILi3ELi4ELi3EEENSA_18smem_ptr_flag_bitsILi16EEENSV_INSB_IJNSB_IJNSC_ILi8EEENSC_ILi16EEEEEENSB_IJSI_SD_EEENSB_IJSD_NSC_ILi9EEEEEEEEENSB_IJNSB_IJSI_NSC_ILi512EEEEEENSB_IJSD_SW_EEENSB_IJSW_NSC_ILi8192EEEEEEEEEEEEEvEENS13_INSA_13SM90_TMA_LOADENS15_IS17_S19_NSV_INSB_IJS1D_NSB_IJS1A_S1A_EEES1F_EEENSB_IJS1J_S1I_NSB_IJSW_NSC_ILi4096EEEEEEEEEEEEEvEEEENS_8epilogue10collective6detail29Sm90TmaWarpSpecializedAdapterINS21_15DefaultEpilogueISL_NSB_IJNSB_IJllllEEESD_SW_EEES26_NS20_6thread17LinearCombinationISL_Li1EffLNS27_9ScaleType4KindE0ELNS_15FloatRoundStyleE2ESL_EENS_4gemm15EpilogueDefaultEEEEEvvEEEEvNT_6ParamsE)
        /*0014*/ 	.word	0x00000000


	//----- nvinfo : EIATTR_MIN_STACK_SIZE
	.align		4
.L_14:
        /*0018*/ 	.byte	0x04, 0x12
        /*001a*/ 	.short	(.L_16 - .L_15)
	.align		4
.L_15:
        /*001c*/ 	.word	index@(_ZN7cutlass13device_kernelINS_4conv6kernel13ConvUniversalINS1_16ConvProblemShapeILNS1_8OperatorE1ELi3EEENS1_10collective14CollectiveConvINS1_46MainloopSm90TmaGmmaWarpSpecializedImplicitGemmILS5_1ELi9ELi3EN4cute5tupleIJNSA_1CILi1EEESD_SD_EEENS1_36KernelImplicitTmaWarpSpecializedSm90ELi1EEENSB_IJNSC_ILi128EEENSC_ILi64EEENSB_IJSI_EEEEEENS_10bfloat16_tESL_NSA_8TiledMMAINSA_8MMA_AtomIJNSA_4SM904GMMA27MMA_64x64x16_F32BF16BF16_SSILNSP_5MajorE0ELSR_1ELNSP_7ScaleInE1ELSS_1EEEEEENSA_6LayoutISE_NSB_IJNSC_ILi0EEESW_SW_EEEEENSB_IJNSA_10UnderscoreESZ_SZ_EEEEENS7_6detail26Sm90ImplicitGemmTileTraitsINSA_20SM90_TMA_LOAD_IM2COLENSA_14ComposedLayoutINSA_7SwizzleILi3ELi4ELi3EEENSA_18smem_ptr_flag_bitsILi16EEENSV_INSB_IJNSB_IJNSC_ILi8EEENSC_ILi16EEEEEENSB_IJSI_SD_EEENSB_IJSD_NSC_ILi9EEEEEEEEENSB_IJNSB_IJSI_NSC_ILi512EEEEEENSB_IJSD_SW_EEENSB_IJSW_NSC_ILi8192EEEEEEEEEEEEEvEENS13_INSA_13SM90_TMA_LOADENS15_IS17_S19_NSV_INSB_IJS1D_NSB_IJS1A_S1A_EEES1F_EEENSB_IJS1J_S1I_NSB_IJSW_NSC_ILi4096EEEEEEEEEEEEEvEEEENS_8epilogue10collective6detail29Sm90TmaWarpSpecializedAdapterINS21_15DefaultEpilogueISL_NSB_IJNSB_IJllllEEESD_SW_EEES26_NS20_6thread17LinearCombinationISL_Li1EffLNS27_9ScaleType4KindE0ELNS_15FloatRoundStyleE2ESL_EENS_4gemm15EpilogueDefaultEEEEEvvEEEEvNT_6ParamsE)
        /*0020*/ 	.word	0x00000000
.L_16:


//--------------------- .nv.compat                --------------------------
	.section	.nv.compat,"",@"SHT_CUDA_COMPAT_INFO"
	.align	4
        /*0000*/ 	.byte	0x02, 0x09, 0x01, 0x00, 0x02, 0x02, 0x04, 0x00, 0x02, 0x05, 0x05, 0x00, 0x03, 0x07, 0x01, 0x01
        /*0010*/ 	.byte	0x02, 0x03, 0x01, 0x00, 0x02, 0x06, 0x01, 0x00, 0x04, 0x0b, 0x08, 0x00, 0x00, 0x00, 0x00, 0x00
        /*0020*/ 	.byte	0x00, 0x00, 0x00, 0x00


//--------------------- .nv.info._ZN7cutlass13device_kernelINS_4conv6kernel13ConvUniversalINS1_16ConvProblemShapeILNS1_8OperatorE1ELi3EEENS1_10collective14CollectiveConvINS1_46MainloopSm90TmaGmmaWarpSpecializedImplicitGemmILS5_1ELi9ELi3EN4cute5tupleIJNSA_1CILi1EEESD_SD_EEENS1_36KernelImplicitTmaWarpSpecializedSm90ELi1EEENSB_IJNSC_ILi128EEENSC_ILi64EEENSB_IJSI_EEEEEENS_10bfloat16_tESL_NSA_8TiledMMAINSA_8MMA_AtomIJNSA_4SM904GMMA27MMA_64x64x16_F32BF16BF16_SSILNSP_5MajorE0ELSR_1ELNSP_7ScaleInE1ELSS_1EEEEEENSA_6LayoutISE_NSB_IJNSC_ILi0EEESW_SW_EEEEENSB_IJNSA_10UnderscoreESZ_SZ_EEEEENS7_6detail26Sm90ImplicitGemmTileTraitsINSA_20SM90_TMA_LOAD_IM2COLENSA_14ComposedLayoutINSA_7SwizzleILi3ELi4ELi3EEENSA_18smem_ptr_flag_bitsILi16EEENSV_INSB_IJNSB_IJNSC_ILi8EEENSC_ILi16EEEEEENSB_IJSI_SD_EEENSB_IJSD_NSC_ILi9EEEEEEEEENSB_IJNSB_IJSI_NSC_ILi512EEEEEENSB_IJSD_SW_EEENSB_IJSW_NSC_ILi8192EEEEEEEEEEEEEvEENS13_INSA_13SM90_TMA_LOADENS15_IS17_S19_NSV_INSB_IJS1D_NSB_IJS1A_S1A_EEES1F_EEENSB_IJS1J_S1I_NSB_IJSW_NSC_ILi4096EEEEEEEEEEEEEvEEEENS_8epilogue10collective6detail29Sm90TmaWarpSpecializedAdapterINS21_15DefaultEpilogueISL_NSB_IJNSB_IJllllEEESD_SW_EEES26_NS20_6thread17LinearCombinationISL_Li1EffLNS27_9ScaleType4KindE0ELNS_15FloatRoundStyleE2ESL_EENS_4gemm15EpilogueDefaultEEEEEvvEEEEvNT_6ParamsE --------------------------
	.section	.nv.info._ZN7cutlass13device_kernelINS_4conv6kernel13ConvUniversalINS1_16ConvProblemShapeILNS1_8OperatorE1ELi3EEENS1_10collective14CollectiveConvINS1_46MainloopSm90TmaGmmaWarpSpecializedImplicitGemmILS5_1ELi9ELi3EN4cute5tupleIJNSA_1CILi1EEESD_SD_EEENS1_36KernelImplicitTmaWarpSpecializedSm90ELi1EEENSB_IJNSC_ILi128EEENSC_ILi64EEENSB_IJSI_EEEEEENS_10bfloat16_tESL_NSA_8TiledMMAINSA_8MMA_AtomIJNSA_4SM904GMMA27MMA_64x64x16_F32BF16BF16_SSILNSP_5MajorE0ELSR_1ELNSP_7ScaleInE1ELSS_1EEEEEENSA_6LayoutISE_NSB_IJNSC_ILi0EEESW_SW_EEEEENSB_IJNSA_10UnderscoreESZ_SZ_EEEEENS7_6detail26Sm90ImplicitGemmTileTraitsINSA_20SM90_TMA_LOAD_IM2COLENSA_14ComposedLayoutINSA_7SwizzleILi3ELi4ELi3EEENSA_18smem_ptr_flag_bitsILi16EEENSV_INSB_IJNSB_IJNSC_ILi8EEENSC_ILi16EEEEEENSB_IJSI_SD_EEENSB_IJSD_NSC_ILi9EEEEEEEEENSB_IJNSB_IJSI_NSC_ILi512EEEEEENSB_IJSD_SW_EEENSB_IJSW_NSC_ILi8192EEEEEEEEEEEEEvEENS13_INSA_13SM90_TMA_LOADENS15_IS17_S19_NSV_INSB_IJS1D_NSB_IJS1A_S1A_EEES1F_EEENSB_IJS1J_S1I_NSB_IJSW_NSC_ILi4096EEEEEEEEEEEEEvEEEENS_8epilogue10collective6detail29Sm90TmaWarpSpecializedAdapterINS21_15DefaultEpilogueISL_NSB_IJNSB_IJllllEEESD_SW_EEES26_NS20_6thread17LinearCombinationISL_Li1EffLNS27_9ScaleType4KindE0ELNS_15FloatRoundStyleE2ESL_EENS_4gemm15EpilogueDefaultEEEEEvvEEEEvNT_6ParamsE,"",@"SHT_CUDA_INFO"
	.sectionflags	@""
	.align	4


	//----- nvinfo : EIATTR_CUDA_API_VERSION
	.align		4
        /*0000*/ 	.byte	0x04, 0x37
        /*0002*/ 	.short	(.L_18 - .L_17)
.L_17:
        /*0004*/ 	.word	0x00000082


	//----- nvinfo : EIATTR_KPARAM_INFO
	.align		4
.L_18:
        /*0008*/ 	.byte	0x04, 0x17
        /*000a*/ 	.short	(.L_20 - .L_19)
.L_19:
        /*000c*/ 	.word	0x00000000
        /*0010*/ 	.short	0x0000
        /*0012*/ 	.short	0x0070
        /*0014*/ 	.byte	0x00, 0xf0, 0x01, 0x10


	//----- nvinfo : EIATTR_SPARSE_MMA_MASK
	.align		4
.L_20:
        /*0018*/ 	.byte	0x03, 0x50
        /*001a*/ 	.short	0x0000


	//----- nvinfo : EIATTR_MAXREG_COUNT
	.align		4
        /*001c*/ 	.byte	0x03, 0x1b
        /*001e*/ 	.short	0x00ff


	//----- nvinfo : EIATTR_NUM_BARRIERS
	.align		4
        /*0020*/ 	.byte	0x02, 0x4c
        /*0022*/ 	.byte	0x01
	.zero		1


	//----- nvinfo : EIATTR_MERCURY_ISA_VERSION
	.align		4
        /*0024*/ 	.byte	0x03, 0x5f
        /*0026*/ 	.short	0x0101


	//----- nvinfo : EIATTR_COOP_GROUP_MASK_REGIDS
	.align		4
        /*0028*/ 	.byte	0x04, 0x29
        /*002a*/ 	.short	(.L_22 - .L_21)


	//   ....[0]....
.L_21:
        /*002c*/ 	.word	0xffffffff


	//   ....[1]....
        /*0030*/ 	.word	0xffffffff


	//   ....[2]....
        /*0034*/ 	.word	0xffffffff


	//----- nvinfo : EIATTR_COOP_GROUP_INSTR_OFFSETS
	.align		4
.L_22:
        /*0038*/ 	.byte	0x04, 0x28
        /*003a*/ 	.short	(.L_24 - .L_23)


	//   ....[0]....
.L_23:
        /*003c*/ 	.word	0x00000060


	//   ....[1]....
        /*0040*/ 	.word	0x00000070


	//   ....[2]....
        /*0044*/ 	.word	0x00000130


	//----- nvinfo : EIATTR_MBARRIER_INSTR_OFFSETS
	.align		4
.L_24:
        /*0048*/ 	.byte	0x04, 0x39
        /*004a*/ 	.short	(.L_26 - .L_25)


	//   ....[0]....
.L_25:
        /*004c*/ 	.word	0x00000270
        /*0050*/ 	.word	0x000000ff
        /*0054*/ 	.word	0x00036000
        /*0058*/ 	.short	0x0100
        /*005a*/ 	.byte	0x08
	.zero		1


	//   ....[1]....
        /*005c*/ 	.word	0x00000280
        /*0060*/ 	.word	0x000000ff
        /*0064*/ 	.word	0x00036048
        /*0068*/ 	.short	0x0100
        /*006a*/ 	.byte	0x08
	.zero		1


	//   ....[2]....
        /*006c*/ 	.word	0x00000290
        /*0070*/ 	.word	0x000000ff
        /*0074*/ 	.word	0x00036008
        /*0078*/ 	.short	0x0100
        /*007a*/ 	.byte	0x08
	.zero		1


	//   ....[3]....
        /*007c*/ 	.word	0x000002a0
        /*0080*/ 	.word	0x000000ff
        /*0084*/ 	.word	0x00036050
        /*0088*/ 	.short	0x0100
        /*008a*/ 	.byte	0x08
	.zero		1


	//   ....[4]....
        /*008c*/ 	.word	0x000002b0
        /*0090*/ 	.word	0x000000ff
        /*0094*/ 	.word	0x00036010
        /*0098*/ 	.short	0x0100
        /*009a*/ 	.byte	0x08
	.zero		1


	//   ....[5]....
        /*009c*/ 	.word	0x000002c0
        /*00a0*/ 	.word	0x000000ff
        /*00a4*/ 	.word	0x00036058
        /*00a8*/ 	.short	0x0100
        /*00aa*/ 	.byte	0x08
	.zero		1


	//   ....[6]....
        /*00ac*/ 	.word	0x000002d0
        /*00b0*/ 	.word	0x000000ff
        /*00b4*/ 	.word	0x00036018
        /*00b8*/ 	.short	0x0100
        /*00ba*/ 	.byte	0x08
	.zero		1


	//   ....[7]....
        /*00bc*/ 	.word	0x000002e0
        /*00c0*/ 	.word	0x000000ff
        /*00c4*/ 	.word	0x00036060
        /*00c8*/ 	.short	0x0100
        /*00ca*/ 	.byte	0x08
	.zero		1


	//   ....[8]....
        /*00cc*/ 	.word	0x000002f0
        /*00d0*/ 	.word	0x000000ff
        /*00d4*/ 	.word	0x00036020
        /*00d8*/ 	.short	0x0100
        /*00da*/ 	.byte	0x08
	.zero		1


	//   ....[9]....
        /*00dc*/ 	.word	0x00000300
        /*00e0*/ 	.word	0x000000ff
        /*00e4*/ 	.word	0x00036068
        /*00e8*/ 	.short	0x0100
        /*00ea*/ 	.byte	0x08
	.zero		1


	//   ....[10]....
        /*00ec*/ 	.word	0x00000310
        /*00f0*/ 	.word	0x000000ff
        /*00f4*/ 	.word	0x00036028
        /*00f8*/ 	.short	0x0100
        /*00fa*/ 	.byte	0x08
	.zero		1


	//   ....[11]....
        /*00fc*/ 	.word	0x00000320
        /*0100*/ 	.word	0x000000ff
        /*0104*/ 	.word	0x00036070
        /*0108*/ 	.short	0x0100
        /*010a*/ 	.byte	0x08
	.zero		1


	//   ....[12]....
        /*010c*/ 	.word	0x00000330
        /*0110*/ 	.word	0x000000ff
        /*0114*/ 	.word	0x00036030
        /*0118*/ 	.short	0x0100
        /*011a*/ 	.byte	0x08
	.zero		1


	//   ....[13]....
        /*011c*/ 	.word	0x00000340
        /*0120*/ 	.word	0x000000ff
        /*0124*/ 	.word	0x00036078
        /*0128*/ 	.short	0x0100
        /*012a*/ 	.byte	0x08
	.zero		1


	//   ....[14]....
        /*012c*/ 	.word	0x00000350
        /*0130*/ 	.word	0x000000ff
        /*0134*/ 	.word	0x00036038
        /*0138*/ 	.short	0x0100
        /*013a*/ 	.byte	0x08
	.zero		1


	//   ....[15]....
        /*013c*/ 	.word	0x00000360
        /*0140*/ 	.word	0x000000ff
        /*0144*/ 	.word	0x00036080
        /*0148*/ 	.short	0x0100
        /*014a*/ 	.byte	0x08
	.zero		1


	//   ....[16]....
        /*014c*/ 	.word	0x00000370
        /*0150*/ 	.word	0x000000ff
        /*0154*/ 	.word	0x00036040
        /*0158*/ 	.short	0x0100
        /*015a*/ 	.byte	0x08
	.zero		1


	//   ....[17]....
        /*015c*/ 	.word	0x00000380
        /*0160*/ 	.word	0x000000ff
        /*0164*/ 	.word	0x00036088
        /*0168*/ 	.short	0x0100
        /*016a*/ 	.byte	0x08
	.zero		1


	//   ....[18]....
        /*016c*/ 	.word	0x00000a50
        /*0170*/ 	.word	0x00000005
        /*0174*/ 	.word	0x00036000
        /*0178*/ 	.short	0x010a
        /*017a*/ 	.byte	0x3f
	.zero		1


	//   ....[19]....
        /*017c*/ 	.word	0x00000ed0
        /*0180*/ 	.word	0x00000006
        /*0184*/ 	.word	0x00036000
        /*0188*/ 	.short	0x010a
        /*018a*/ 	.byte	0x3f
	.zero		1


	//   ....[20]....
        /*018c*/ 	.word	0x000011f0
        /*0190*/ 	.word	0x000000ff
        /*0194*/ 	.word	0x00000000
        /*0198*/ 	.short	0x0101
        /*019a*/ 	.byte	0x08
	.zero		1


	//   ....[21]....
        /*019c*/ 	.word	0x000013e0
        /*01a0*/ 	.word	0x00000003
        /*01a4*/ 	.word	0x00000000
        /*01a8*/ 	.short	0x0101
        /*01aa*/ 	.byte	0x3f
	.zero		1


	//   ....[22]....
        /*01ac*/ 	.word	0x000061d0
        /*01b0*/ 	.word	0x00000011
        /*01b4*/ 	.word	0x00036048
        /*01b8*/ 	.short	0x010a
        /*01ba*/ 	.byte	0x3f
	.zero		1


	//   ....[23]....
        /*01bc*/ 	.word	0x000069c0
        /*01c0*/ 	.word	0x00000004
        /*01c4*/ 	.word	0x00000000
        /*01c8*/ 	.short	0x010a
        /*01ca*/ 	.byte	0x3f
	.zero		1


	//   ....[24]....
        /*01cc*/ 	.word	0x00006a70
        /*01d0*/ 	.word	0x00000000
        /*01d4*/ 	.word	0x00000000
        /*01d8*/ 	.short	0x010a
        /*01da*/ 	.byte	0x3f
	.zero		1


	//   ....[25]....
        /*01dc*/ 	.word	0x00006b20
        /*01e0*/ 	.word	0x00000000
        /*01e4*/ 	.word	0x00000000
        /*01e8*/ 	.short	0x010a
        /*01ea*/ 	.byte	0x3f
	.zero		1


	//   ....[26]....
        /*01ec*/ 	.word	0x00006bd0
        /*01f0*/ 	.word	0x00000000
        /*01f4*/ 	.word	0x00000000
        /*01f8*/ 	.short	0x010a
        /*01fa*/ 	.byte	0x3f
	.zero		1


	//   ....[27]....
        /*01fc*/ 	.word	0x00006c80
        /*0200*/ 	.word	0x00000000
        /*0204*/ 	.word	0x00000000
        /*0208*/ 	.short	0x010a
        /*020a*/ 	.byte	0x3f
	.zero		1


	//   ....[28]....
        /*020c*/ 	.word	0x00006d30
        /*0210*/ 	.word	0x00000000
        /*0214*/ 	.word	0x00000000
        /*0218*/ 	.short	0x010a
        /*021a*/ 	.byte	0x3f
	.zero		1


	//   ....[29]....
        /*021c*/ 	.word	0x00006de0
        /*0220*/ 	.word	0x00000000
        /*0224*/ 	.word	0x00000000
        /*0228*/ 	.short	0x010a
        /*022a*/ 	.byte	0x3f
	.zero		1


	//   ....[30]....
        /*022c*/ 	.word	0x00006e90
        /*0230*/ 	.word	0x00000000
        /*0234*/ 	.word	0x00000000
        /*0238*/ 	.short	0x010a
        /*023a*/ 	.byte	0x3f
	.zero		1


	//   ....[31]....
        /*023c*/ 	.word	0x00006f40
        /*0240*/ 	.word	0x00000003
        /*0244*/ 	.word	0x00000000
        /*0248*/ 	.short	0x010a
        /*024a*/ 	.byte	0x3f
	.zero		1


	//----- nvinfo : EIATTR_NUM_MBARRIERS
	.align		4
.L_26:
        /*024c*/ 	.byte	0x03, 0x38
        /*024e*/ 	.short	0x0012


	//----- nvinfo : EIATTR_EXIT_INSTR_OFFSETS
	.align		4
        /*0250*/ 	.byte	0x04, 0x1c
        /*0252*/ 	.short	(.L_28 - .L_27)


	//   ....[0]....
.L_27:
        /*0254*/ 	.word	0x00000780


	//   ....[1]....
        /*0258*/ 	.word	0x00001530


	//   ....[2]....
        /*025c*/ 	.word	0x00004900


	//   ....[3]....
        /*0260*/ 	.word	0x00004930


	//   ....[4]....
        /*0264*/ 	.word	0x00005f90


	//   ....[5]....
        /*0268*/ 	.word	0x00005fc0


	//   ....[6]....
        /*026c*/ 	.word	0x00005fe0


	//   ....[7]....
        /*0270*/ 	.word	0x000068b0


	//   ....[8]....
        /*0274*/ 	.word	0x00006f70


	//----- nvinfo : EIATTR_MAX_THREADS
	.align		4
.L_28:
        /*0278*/ 	.byte	0x04, 0x05
        /*027a*/ 	.short	(.L_30 - .L_29)
.L_29:
        /*027c*/ 	.word	0x00000100
        /*0280*/ 	.word	0x00000001
        /*0284*/ 	.word	0x00000001


	//----- nvinfo : EIATTR_CRS_STACK_SIZE
	.align		4
.L_30:
        /*0288*/ 	.byte	0x04, 0x1e
        /*028a*/ 	.short	(.L_32 - .L_31)
.L_31:
        /*028c*/ 	.word	0x00000000


	//----- nvinfo : EIATTR_CBANK_PARAM_SIZE
	.align		4
.L_32:
        /*0290*/ 	.byte	0x03, 0x19
        /*0292*/ 	.short	0x0470


	//----- nvinfo : EIATTR_PARAM_CBANK
	.align		4
        /*0294*/ 	.byte	0x04, 0x0a
        /*0296*/ 	.short	(.L_34 - .L_33)
	.align		4
.L_33:
        /*0298*/ 	.word	index@(.nv.constant0._ZN7cutlass13device_kernelINS_4conv6kernel13ConvUniversalINS1_16ConvProblemShapeILNS1_8OperatorE1ELi3EEENS1_10collective14CollectiveConvINS1_46MainloopSm90TmaGmmaWarpSpecializedImplicitGemmILS5_1ELi9ELi3EN4cute5tupleIJNSA_1CILi1EEESD_SD_EEENS1_36KernelImplicitTmaWarpSpecializedSm90ELi1EEENSB_IJNSC_ILi128EEENSC_ILi64EEENSB_IJSI_EEEEEENS_10bfloat16_tESL_NSA_8TiledMMAINSA_8MMA_AtomIJNSA_4SM904GMMA27MMA_64x64x16_F32BF16BF16_SSILNSP_5MajorE0ELSR_1ELNSP_7ScaleInE1ELSS_1EEEEEENSA_6LayoutISE_NSB_IJNSC_ILi0EEESW_SW_EEEEENSB_IJNSA_10UnderscoreESZ_SZ_EEEEENS7_6detail26Sm90ImplicitGemmTileTraitsINSA_20SM90_TMA_LOAD_IM2COLENSA_14ComposedLayoutINSA_7SwizzleILi3ELi4ELi3EEENSA_18smem_ptr_flag_bitsILi16EEENSV_INSB_IJNSB_IJNSC_ILi8EEENSC_ILi16EEEEEENSB_IJSI_SD_EEENSB_IJSD_NSC_ILi9EEEEEEEEENSB_IJNSB_IJSI_NSC_ILi512EEEEEENSB_IJSD_SW_EEENSB_IJSW_NSC_ILi8192EEEEEEEEEEEEEvEENS13_INSA_13SM90_TMA_LOADENS15_IS17_S19_NSV_INSB_IJS1D_NSB_IJS1A_S1A_EEES1F_EEENSB_IJS1J_S1I_NSB_IJSW_NSC_ILi4096EEEEEEEEEEEEEvEEEENS_8epilogue10collective6detail29Sm90TmaWarpSpecializedAdapterINS21_15DefaultEpilogueISL_NSB_IJNSB_IJllllEEESD_SW_EEES26_NS20_6thread17LinearCombinationISL_Li1EffLNS27_9ScaleType4KindE0ELNS_15FloatRoundStyleE2ESL_EENS_4gemm15EpilogueDefaultEEEEEvvEEEEvNT_6ParamsE)
        /*029c*/ 	.short	0x0210
        /*029e*/ 	.short	0x0470


	//----- nvinfo : EIATTR_SW_WAR
	.align		4
.L_34:
        /*02a0*/ 	.byte	0x04, 0x36
        /*02a2*/ 	.short	(.L_36 - .L_35)
.L_35:
        /*02a4*/ 	.word	0x00000008
.L_36:


//--------------------- .nv.callgraph             --------------------------
	.section	.nv.callgraph,"",@"SHT_CUDA_CALLGRAPH"
	.align	4
	.sectionentsize	8
	.align		4
        /*0000*/ 	.word	0x00000000
	.align		4
        /*0004*/ 	.word	0xffffffff
	.align		4
        /*0008*/ 	.word	0x00000000
	.align		4
        /*000c*/ 	.word	0xfffffffe
	.align		4
        /*0010*/ 	.word	0x00000000
	.align		4
        /*0014*/ 	.word	0xfffffffd
	.align		4
        /*0018*/ 	.word	0x00000000
	.align		4
        /*001c*/ 	.word	0xfffffffc


//--------------------- .nv.constant4             --------------------------
	.section	.nv.constant4,"a",@progbits
	.align	8
	.align		8
.nv.constant4:
        /*0000*/ 	.dword	_ZN39_INTERNAL_1455bb5e_4_k_cu_ed39d500_27684cuda3std3__45__cpo5beginE
	.align		8
        /*0008*/ 	.dword	_ZN39_INTERNAL_1455bb5e_4_k_cu_ed39d500_27684cuda3std3__45__cpo3endE
	.align		8
        /*0010*/ 	.dword	_ZN39_INTERNAL_1455bb5e_4_k_cu_ed39d500_27684cuda3std3__45__cpo6cbeginE
	.align		8
        /*0018*/ 	.dword	_ZN39_INTERNAL_1455bb5e_4_k_cu_ed39d500_27684cuda3std3__45__cpo4cendE
	.align		8
        /*0020*/ 	.dword	_ZN39_INTERNAL_1455bb5e_4_k_cu_ed39d500_27684cuda3std3__441_GLOBAL__N__1455bb5e_4_k_cu_ed39d500_27686ignoreE
	.align		8
        /*0028*/ 	.dword	_ZN39_INTERNAL_1455bb5e_4_k_cu_ed39d500_27684cuda3std3__419piecewise_constructE
	.align		8
        /*0030*/ 	.dword	_ZN39_INTERNAL_1455bb5e_4_k_cu_ed39d500_27684cuda3std3__48in_placeE
	.align		8
        /*0038*/ 	.dword	_ZN39_INTERNAL_1455bb5e_4_k_cu_ed39d500_27684cuda3std6ranges3__45__cpo4swapE
	.align		8
        /*0040*/ 	.dword	_ZN39_INTERNAL_1455bb5e_4_k_cu_ed39d500_27684cuda3std6ranges3__45__cpo9iter_moveE
	.align		8
        /*0048*/ 	.dword	_ZN39_INTERNAL_1455bb5e_4_k_cu_ed39d500_27684cute7productE
	.align		8
        /*0050*/ 	.dword	_ZN39_INTERNAL_1455bb5e_4_k_cu_ed39d500_27684cute1_E


//--------------------- .text._ZN7cutlass13device_kernelINS_4conv6kernel13ConvUniversalINS1_16ConvProblemShapeILNS1_8OperatorE1ELi3EEENS1_10collective14CollectiveConvINS1_46MainloopSm90TmaGmmaWarpSpecializedImplicitGemmILS5_1ELi9ELi3EN4cute5tupleIJNSA_1CILi1EEESD_SD_EEENS1_36KernelImplicitTmaWarpSpecializedSm90ELi1EEENSB_IJNSC_ILi128EEENSC_ILi64EEENSB_IJSI_EEEEEENS_10bfloat16_tESL_NSA_8TiledMMAINSA_8MMA_AtomIJNSA_4SM904GMMA27MMA_64x64x16_F32BF16BF16_SSILNSP_5MajorE0ELSR_1ELNSP_7ScaleInE1ELSS_1EEEEEENSA_6LayoutISE_NSB_IJNSC_ILi0EEESW_SW_EEEEENSB_IJNSA_10UnderscoreESZ_SZ_EEEEENS7_6detail26Sm90ImplicitGemmTileTraitsINSA_20SM90_TMA_LOAD_IM2COLENSA_14ComposedLayoutINSA_7SwizzleILi3ELi4ELi3EEENSA_18smem_ptr_flag_bitsILi16EEENSV_INSB_IJNSB_IJNSC_ILi8EEENSC_ILi16EEEEEENSB_IJSI_SD_EEENSB_IJSD_NSC_ILi9EEEEEEEEENSB_IJNSB_IJSI_NSC_ILi512EEEEEENSB_IJSD_SW_EEENSB_IJSW_NSC_ILi8192EEEEEEEEEEEEEvEENS13_INSA_13SM90_TMA_LOADENS15_IS17_S19_NSV_INSB_IJS1D_NSB_IJS1A_S1A_EEES1F_EEENSB_IJS1J_S1I_NSB_IJSW_NSC_ILi4096EEEEEEEEEEEEEvEEEENS_8epilogue10collective6detail29Sm90TmaWarpSpecializedAdapterINS21_15DefaultEpilogueISL_NSB_IJNSB_IJllllEEESD_SW_EEES26_NS20_6thread17LinearCombinationISL_Li1EffLNS27_9ScaleType4KindE0ELNS_15FloatRoundStyleE2ESL_EENS_4gemm15EpilogueDefaultEEEEEvvEEEEvNT_6ParamsE --------------------------
	.section	.text._ZN7cutlass13device_kernelINS_4conv6kernel13ConvUniversalINS1_16ConvProblemShapeILNS1_8OperatorE1ELi3EEENS1_10collective14CollectiveConvINS1_46MainloopSm90TmaGmmaWarpSpecializedImplicitGemmILS5_1ELi9ELi3EN4cute5tupleIJNSA_1CILi1EEESD_SD_EEENS1_36KernelImplicitTmaWarpSpecializedSm90ELi1EEENSB_IJNSC_ILi128EEENSC_ILi64EEENSB_IJSI_EEEEEENS_10bfloat16_tESL_NSA_8TiledMMAINSA_8MMA_AtomIJNSA_4SM904GMMA27MMA_64x64x16_F32BF16BF16_SSILNSP_5MajorE0ELSR_1ELNSP_7ScaleInE1ELSS_1EEEEEENSA_6LayoutISE_NSB_IJNSC_ILi0EEESW_SW_EEEEENSB_IJNSA_10UnderscoreESZ_SZ_EEEEENS7_6detail26Sm90ImplicitGemmTileTraitsINSA_20SM90_TMA_LOAD_IM2COLENSA_14ComposedLayoutINSA_7SwizzleILi3ELi4ELi3EEENSA_18smem_ptr_flag_bitsILi16EEENSV_INSB_IJNSB_IJNSC_ILi8EEENSC_ILi16EEEEEENSB_IJSI_SD_EEENSB_IJSD_NSC_ILi9EEEEEEEEENSB_IJNSB_IJSI_NSC_ILi512EEEEEENSB_IJSD_SW_EEENSB_IJSW_NSC_ILi8192EEEEEEEEEEEEEvEENS13_INSA_13SM90_TMA_LOADENS15_IS17_S19_NSV_INSB_IJS1D_NSB_IJS1A_S1A_EEES1F_EEENSB_IJS1J_S1I_NSB_IJSW_NSC_ILi4096EEEEEEEEEEEEEvEEEENS_8epilogue10collective6detail29Sm90TmaWarpSpecializedAdapterINS21_15DefaultEpilogueISL_NSB_IJNSB_IJllllEEESD_SW_EEES26_NS20_6thread17LinearCombinationISL_Li1EffLNS27_9ScaleType4KindE0ELNS_15FloatRoundStyleE2ESL_EENS_4gemm15EpilogueDefaultEEEEEvvEEEEvNT_6ParamsE,"ax",@progbits
	.align	128
.text._ZN7cutlass13device_kernelINS_4conv6kernel13ConvUniversalINS1_16ConvProblemShapeILNS1_8OperatorE1ELi3EEENS1_10collective14CollectiveConvINS1_46MainloopSm90TmaGmmaWarpSpecializedImplicitGemmILS5_1ELi9ELi3EN4cute5tupleIJNSA_1CILi1EEESD_SD_EEENS1_36KernelImplicitTmaWarpSpecializedSm90ELi1EEENSB_IJNSC_ILi128EEENSC_ILi64EEENSB_IJSI_EEEEEENS_10bfloat16_tESL_NSA_8TiledMMAINSA_8MMA_AtomIJNSA_4SM904GMMA27MMA_64x64x16_F32BF16BF16_SSILNSP_5MajorE0ELSR_1ELNSP_7ScaleInE1ELSS_1EEEEEENSA_6LayoutISE_NSB_IJNSC_ILi0EEESW_SW_EEEEENSB_IJNSA_10UnderscoreESZ_SZ_EEEEENS7_6detail26Sm90ImplicitGemmTileTraitsINSA_20SM90_TMA_LOAD_IM2COLENSA_14ComposedLayoutINSA_7SwizzleILi3ELi4ELi3EEENSA_18smem_ptr_flag_bitsILi16EEENSV_INSB_IJNSB_IJNSC_ILi8EEENSC_ILi16EEEEEENSB_IJSI_SD_EEENSB_IJSD_NSC_ILi9EEEEEEEEENSB_IJNSB_IJSI_NSC_ILi512EEEEEENSB_IJSD_SW_EEENSB_IJSW_NSC_ILi8192EEEEEEEEEEEEEvEENS13_INSA_13SM90_TMA_LOADENS15_IS17_S19_NSV_INSB_IJS1D_NSB_IJS1A_S1A_EEES1F_EEENSB_IJS1J_S1I_NSB_IJSW_NSC_ILi4096EEEEEEEEEEEEEvEEEENS_8epilogue10collective6detail29Sm90TmaWarpSpecializedAdapterINS21_15DefaultEpilogueISL_NSB_IJNSB_IJllllEEESD_SW_EEES26_NS20_6thread17LinearCombinationISL_Li1EffLNS27_9ScaleType4KindE0ELNS_15FloatRoundStyleE2ESL_EENS_4gemm15EpilogueDefaultEEEEEvvEEEEvNT_6ParamsE:
        .type           _ZN7cutlass13device_kernelINS_4conv6kernel13ConvUniversalINS1_16ConvProblemShapeILNS1_8OperatorE1ELi3EEENS1_10collective14CollectiveConvINS1_46MainloopSm90TmaGmmaWarpSpecializedImplicitGemmILS5_1ELi9ELi3EN4cute5tupleIJNSA_1CILi1EEESD_SD_EEENS1_36KernelImplicitTmaWarpSpecializedSm90ELi1EEENSB_IJNSC_ILi128EEENSC_ILi64EEENSB_IJSI_EEEEEENS_10bfloat16_tESL_NSA_8TiledMMAINSA_8MMA_AtomIJNSA_4SM904GMMA27MMA_64x64x16_F32BF16BF16_SSILNSP_5MajorE0ELSR_1ELNSP_7ScaleInE1ELSS_1EEEEEENSA_6LayoutISE_NSB_IJNSC_ILi0EEESW_SW_EEEEENSB_IJNSA_10UnderscoreESZ_SZ_EEEEENS7_6detail26Sm90ImplicitGemmTileTraitsINSA_20SM90_TMA_LOAD_IM2COLENSA_14ComposedLayoutINSA_7SwizzleILi3ELi4ELi3EEENSA_18smem_ptr_flag_bitsILi16EEENSV_INSB_IJNSB_IJNSC_ILi8EEENSC_ILi16EEEEEENSB_IJSI_SD_EEENSB_IJSD_NSC_ILi9EEEEEEEEENSB_IJNSB_IJSI_NSC_ILi512EEEEEENSB_IJSD_SW_EEENSB_IJSW_NSC_ILi8192EEEEEEEEEEEEEvEENS13_INSA_13SM90_TMA_LOADENS15_IS17_S19_NSV_INSB_IJS1D_NSB_IJS1A_S1A_EEES1F_EEENSB_IJS1J_S1I_NSB_IJSW_NSC_ILi4096EEEEEEEEEEEEEvEEEENS_8epilogue10collective6detail29Sm90TmaWarpSpecializedAdapterINS21_15DefaultEpilogueISL_NSB_IJNSB_IJllllEEESD_SW_EEES26_NS20_6thread17LinearCombinationISL_Li1EffLNS27_9ScaleType4KindE0ELNS_15FloatRoundStyleE2ESL_EENS_4gemm15EpilogueDefaultEEEEEvvEEEEvNT_6ParamsE,@function
        .size           _ZN7cutlass13device_kernelINS_4conv6kernel13ConvUniversalINS1_16ConvProblemShapeILNS1_8OperatorE1ELi3EEENS1_10collective14CollectiveConvINS1_46MainloopSm90TmaGmmaWarpSpecializedImplicitGemmILS5_1ELi9ELi3EN4cute5tupleIJNSA_1CILi1EEESD_SD_EEENS1_36KernelImplicitTmaWarpSpecializedSm90ELi1EEENSB_IJNSC_ILi128EEENSC_ILi64EEENSB_IJSI_EEEEEENS_10bfloat16_tESL_NSA_8TiledMMAINSA_8MMA_AtomIJNSA_4SM904GMMA27MMA_64x64x16_F32BF16BF16_SSILNSP_5MajorE0ELSR_1ELNSP_7ScaleInE1ELSS_1EEEEEENSA_6LayoutISE_NSB_IJNSC_ILi0EEESW_SW_EEEEENSB_IJNSA_10UnderscoreESZ_SZ_EEEEENS7_6detail26Sm90ImplicitGemmTileTraitsINSA_20SM90_TMA_LOAD_IM2COLENSA_14ComposedLayoutINSA_7SwizzleILi3ELi4ELi3EEENSA_18smem_ptr_flag_bitsILi16EEENSV_INSB_IJNSB_IJNSC_ILi8EEENSC_ILi16EEEEEENSB_IJSI_SD_EEENSB_IJSD_NSC_ILi9EEEEEEEEENSB_IJNSB_IJSI_NSC_ILi512EEEEEENSB_IJSD_SW_EEENSB_IJSW_NSC_ILi8192EEEEEEEEEEEEEvEENS13_INSA_13SM90_TMA_LOADENS15_IS17_S19_NSV_INSB_IJS1D_NSB_IJS1A_S1A_EEES1F_EEENSB_IJS1J_S1I_NSB_IJSW_NSC_ILi4096EEEEEEEEEEEEEvEEEENS_8epilogue10collective6detail29Sm90TmaWarpSpecializedAdapterINS21_15DefaultEpilogueISL_NSB_IJNSB_IJllllEEESD_SW_EEES26_NS20_6thread17LinearCombinationISL_Li1EffLNS27_9ScaleType4KindE0ELNS_15FloatRoundStyleE2ESL_EENS_4gemm15EpilogueDefaultEEEEEvvEEEEvNT_6ParamsE,(.L_x_161 - _ZN7cutlass13device_kernelINS_4conv6kernel13ConvUniversalINS1_16ConvProblemShapeILNS1_8OperatorE1ELi3EEENS1_10collective14CollectiveConvINS1_46MainloopSm90TmaGmmaWarpSpecializedImplicitGemmILS5_1ELi9ELi3EN4cute5tupleIJNSA_1CILi1EEESD_SD_EEENS1_36KernelImplicitTmaWarpSpecializedSm90ELi1EEENSB_IJNSC_ILi128EEENSC_ILi64EEENSB_IJSI_EEEEEENS_10bfloat16_tESL_NSA_8TiledMMAINSA_8MMA_AtomIJNSA_4SM904GMMA27MMA_64x64x16_F32BF16BF16_SSILNSP_5MajorE0ELSR_1ELNSP_7ScaleInE1ELSS_1EEEEEENSA_6LayoutISE_NSB_IJNSC_ILi0EEESW_SW_EEEEENSB_IJNSA_10UnderscoreESZ_SZ_EEEEENS7_6detail26Sm90ImplicitGemmTileTraitsINSA_20SM90_TMA_LOAD_IM2COLENSA_14ComposedLayoutINSA_7SwizzleILi3ELi4ELi3EEENSA_18smem_ptr_flag_bitsILi16EEENSV_INSB_IJNSB_IJNSC_ILi8EEENSC_ILi16EEEEEENSB_IJSI_SD_EEENSB_IJSD_NSC_ILi9EEEEEEEEENSB_IJNSB_IJSI_NSC_ILi512EEEEEENSB_IJSD_SW_EEENSB_IJSW_NSC_ILi8192EEEEEEEEEEEEEvEENS13_INSA_13SM90_TMA_LOADENS15_IS17_S19_NSV_INSB_IJS1D_NSB_IJS1A_S1A_EEES1F_EEENSB_IJS1J_S1I_NSB_IJSW_NSC_ILi4096EEEEEEEEEEEEEvEEEENS_8epilogue10collective6detail29Sm90TmaWarpSpecializedAdapterINS21_15DefaultEpilogueISL_NSB_IJNSB_IJllllEEESD_SW_EEES26_NS20_6thread17LinearCombinationISL_Li1EffLNS27_9ScaleType4KindE0ELNS_15FloatRoundStyleE2ESL_EENS_4gemm15EpilogueDefaultEEEEEvvEEEEvNT_6ParamsE)
        .other          _ZN7cutlass13device_kernelINS_4conv6kernel13ConvUniversalINS1_16ConvProblemShapeILNS1_8OperatorE1ELi3EEENS1_10collective14CollectiveConvINS1_46MainloopSm90TmaGmmaWarpSpecializedImplicitGemmILS5_1ELi9ELi3EN4cute5tupleIJNSA_1CILi1EEESD_SD_EEENS1_36KernelImplicitTmaWarpSpecializedSm90ELi1EEENSB_IJNSC_ILi128EEENSC_ILi64EEENSB_IJSI_EEEEEENS_10bfloat16_tESL_NSA_8TiledMMAINSA_8MMA_AtomIJNSA_4SM904GMMA27MMA_64x64x16_F32BF16BF16_SSILNSP_5MajorE0ELSR_1ELNSP_7ScaleInE1ELSS_1EEEEEENSA_6LayoutISE_NSB_IJNSC_ILi0EEESW_SW_EEEEENSB_IJNSA_10UnderscoreESZ_SZ_EEEEENS7_6detail26Sm90ImplicitGemmTileTraitsINSA_20SM90_TMA_LOAD_IM2COLENSA_14ComposedLayoutINSA_7SwizzleILi3ELi4ELi3EEENSA_18smem_ptr_flag_bitsILi16EEENSV_INSB_IJNSB_IJNSC_ILi8EEENSC_ILi16EEEEEENSB_IJSI_SD_EEENSB_IJSD_NSC_ILi9EEEEEEEEENSB_IJNSB_IJSI_NSC_ILi512EEEEEENSB_IJSD_SW_EEENSB_IJSW_NSC_ILi8192EEEEEEEEEEEEEvEENS13_INSA_13SM90_TMA_LOADENS15_IS17_S19_NSV_INSB_IJS1D_NSB_IJS1A_S1A_EEES1F_EEENSB_IJS1J_S1I_NSB_IJSW_NSC_ILi4096EEEEEEEEEEEEEvEEEENS_8epilogue10collective6detail29Sm90TmaWarpSpecializedAdapterINS21_15DefaultEpilogueISL_NSB_IJNSB_IJllllEEESD_SW_EEES26_NS20_6thread17LinearCombinationISL_Li1EffLNS27_9ScaleType4KindE0ELNS_15FloatRoundStyleE2ESL_EENS_4gemm15EpilogueDefaultEEEEEvvEEEEvNT_6ParamsE,@"STO_CUDA_ENTRY STV_DEFAULT"
_ZN7cutlass13device_kernelINS_4conv6kernel13ConvUniversalINS1_16ConvProblemShapeILNS1_8OperatorE1ELi3EEENS1_10collective14CollectiveConvINS1_46MainloopSm90TmaGmmaWarpSpecializedImplicitGemmILS5_1ELi9ELi3EN4cute5tupleIJNSA_1CILi1EEESD_SD_EEENS1_36KernelImplicitTmaWarpSpecializedSm90ELi1EEENSB_IJNSC_ILi128EEENSC_ILi64EEENSB_IJSI_EEEEEENS_10bfloat16_tESL_NSA_8TiledMMAINSA_8MMA_AtomIJNSA_4SM904GMMA27MMA_64x64x16_F32BF16BF16_SSILNSP_5MajorE0ELSR_1ELNSP_7ScaleInE1ELSS_1EEEEEENSA_6LayoutISE_NSB_IJNSC_ILi0EEESW_SW_EEEEENSB_IJNSA_10UnderscoreESZ_SZ_EEEEENS7_6detail26Sm90ImplicitGemmTileTraitsINSA_20SM90_TMA_LOAD_IM2COLENSA_14ComposedLayoutINSA_7SwizzleILi3ELi4ELi3EEENSA_18smem_ptr_flag_bitsILi16EEENSV_INSB_IJNSB_IJNSC_ILi8EEENSC_ILi16EEEEEENSB_IJSI_SD_EEENSB_IJSD_NSC_ILi9EEEEEEEEENSB_IJNSB_IJSI_NSC_ILi512EEEEEENSB_IJSD_SW_EEENSB_IJSW_NSC_ILi8192EEEEEEEEEEEEEvEENS13_INSA_13SM90_TMA_LOADENS15_IS17_S19_NSV_INSB_IJS1D_NSB_IJS1A_S1A_EEES1F_EEENSB_IJS1J_S1I_NSB_IJSW_NSC_ILi4096EEEEEEEEEEEEEvEEEENS_8epilogue10collective6detail29Sm90TmaWarpSpecializedAdapterINS21_15DefaultEpilogueISL_NSB_IJNSB_IJllllEEESD_SW_EEES26_NS20_6thread17LinearCombinationISL_Li1EffLNS27_9ScaleType4KindE0ELNS_15FloatRoundStyleE2ESL_EENS_4gemm15EpilogueDefaultEEEEEvvEEEEvNT_6ParamsE:
[----:B------:R-:W-:Y:S01]  /*0000*/  LDC R1, c[0x0][0x28] ;  /* 0x00000a00ff017b82 */ /* 0x000fe20000000800 */
[----:B------:R-:W0:Y:S01]  /*0010*/  S2R R8, SR_TID.X ;  /* 0x0000000000087919 */ /* 0x000e220000002100 */
[----:B------:R-:W-:Y:S01]  /*0020*/  ELECT P0, URZ, PT ;  /* 0x00000000003f782f */ /* 0x000fe20003800000 */
[----:B------:R-:W-:Y:S01]  /*0030*/  BSSY B0, `(.L_x_0) ;  /* 0x000000f000007945 */ /* 0x000fe20003800000 */
[--C-:B0-----:R-:W-:Y:S02]  /*0040*/  SHF.R.U32.HI R0, RZ, 0x5, R8.reuse ;  /* 0x00000005ff007819 */ /* 0x101fe40000011608 */
[----:B------:R-:W-:-:S03]  /*0050*/  SHF.R.U32.HI R3, RZ, 0x7, R8 ;  /* 0x00000007ff037819 */ /* 0x000fc60000011608 */
[----:B------:R-:W0:Y:S04]  /*0060*/  SHFL.IDX PT, R2, R0, RZ, 0x1f ;  /* 0x00001fff00027589 */ /* 0x000e2800000e0000 */
[----:B------:R1:W2:Y:S01]  /*0070*/  SHFL.IDX PT, R7, R3, RZ, 0x1f ;  /* 0x00001fff03077589 */ /* 0x0002a200000e0000 */
[----:B0-----:R-:W-:-:S13]  /*0080*/  ISETP.NE.OR P0, PT, R2, RZ, !P0 ;  /* 0x000000ff0200720c */ /* 0x001fda0004705670 */
[----:B-12---:R-:W-:Y:S05]  /*0090*/  @P0 BRA `(.L_x_1) ;  /* 0x0000000000200947 */ /* 0x006fea0003800000 */
[----:B------:R-:W-:Y:S02]  /*00a0*/  ULDC.64 UR4, c[0x0][0x198] ;  /* 0x0000660000047ab9 */ /* 0x000fe40000000a00 */
[----:B------:R-:W-:Y:S02]  /*00b0*/  UIADD3 UR6, UP0, UR4, 0xf0, URZ ;  /* 0x000000f004067890 */ /* 0x000fe4000ff1e03f */
[----:B------:R-:W-:Y:S02]  /*00c0*/  UIADD3 UR4, UP1, UR4, 0x270, URZ ;  /* 0x0000027004047890 */ /* 0x000fe4000ff3e03f */
[----:B------:R-:W-:Y:S02]  /*00d0*/  UIADD3.X UR7, URZ, UR5, URZ, UP0, !UPT ;  /* 0x000000053f077290 */ /* 0x000fe400087fe43f */
[----:B------:R-:W-:-:S07]  /*00e0*/  UIADD3.X UR5, URZ, UR5, URZ, UP1, !UPT ;  /* 0x000000053f057290 */ /* 0x000fce0008ffe43f */
[----:B------:R0:W-:Y:S02]  /*00f0*/  UTMACCTL.PF [UR6] ;  /* 0x00000000060079b9 */ /* 0x0001e40008040000 */
[----:B------:R0:W-:Y:S02]  /*0100*/  UTMACCTL.PF [UR4] ;  /* 0x00000000040079b9 */ /* 0x0001e40008040000 */
[----:B0-----:R-:W-:Y:S01]  /*0110*/  NOP ;  /* 0x0000000000007918 */ /* 0x001fe20000000000 */
.L_x_1:
[----:B------:R-:W-:Y:S05]  /*0120*/  BSYNC B0 ;  /* 0x0000000000007941 */ /* 0x000fea0003800000 */
.L_x_0:
[----:B------:R-:W0:Y:S01]  /*0130*/  SHFL.IDX PT, R0, R0, RZ, 0x1f ;  /* 0x00001fff00007589 */ /* 0x000e2200000e0000 */
[----:B------:R-:W-:-:S04]  /*0140*/  SHF.R.S32.HI R3, RZ, 0x1f, R2 ;  /* 0x0000001fff037819 */ /* 0x000fc80000011402 */
[----:B------:R-:W-:Y:S02]  /*0150*/  LEA.HI R3, R3, R2, RZ, 0x2 ;  /* 0x0000000203037211 */ /* 0x000fe400078f10ff */
[----:B0-----:R-:W-:-:S13]  /*0160*/  ISETP.NE.AND P0, PT, R0, RZ, PT ;  /* 0x000000ff0000720c */ /* 0x001fda0003f05270 */
[----:B------:R-:W-:Y:S05]  /*0170*/  @P0 BRA `(.L_x_2) ;  /* 0x00000000008c0947 */ /* 0x000fea0003800000 */
[----:B------:R-:W-:Y:S01]  /*0180*/  ELECT P0, URZ, PT ;  /* 0x00000000003f782f */ /* 0x000fe20003800000 */
[----:B------:R-:W-:-:S12]  /*0190*/  BSSY B0, `(.L_x_2) ;  /* 0x0000021000007945 */ /* 0x000fd80003800000 */
[----:B------:R-:W-:Y:S05]  /*01a0*/  @!P0 BRA `(.L_x_3) ;  /* 0x00000000007c8947 */ /* 0x000fea0003800000 */
[----:B------:R-:W0:Y:S01]  /*01b0*/  S2UR UR8, SR_CgaCtaId ;  /* 0x00000000000879c3 */ /* 0x000e220000008800 */
[----:B------:R-:W-:Y:S01]  /*01c0*/  UMOV UR4, 0x400 ;  /* 0x0000040000047882 */ /* 0x000fe20000000000 */
[----:B------:R-:W-:Y:S01]  /*01d0*/  UMOV UR5, 0x1 ;  /* 0x0000000100057882 */ /* 0x000fe20000000000 */
[----:B------:R-:W-:Y:S02]  /*01e0*/  UMOV UR6, 0x80 ;  /* 0x0000008000067882 */ /* 0x000fe40000000000 */
[----:B------:R-:W-:-:S04]  /*01f0*/  UIADD3 UR6, -UR6, 0x100000, URZ ;  /* 0x0010000006067890 */ /* 0x000fc8000fffe13f */
[----:B------:R-:W-:Y:S02]  /*0200*/  USHF.L.U32 UR7, UR6, 0xb, URZ ;  /* 0x0000000b06077899 */ /* 0x000fe4000800063f */
[----:B------:R-:W-:Y:S02]  /*0210*/  USHF.L.U32 UR6, UR6, 0x1, URZ ;  /* 0x0000000106067899 */ /* 0x000fe4000800063f */
[----:B0-----:R-:W-:Y:S02]  /*0220*/  ULEA UR8, UR8, UR4, 0x18 ;  /* 0x0000000408087291 */ /* 0x001fe4000f8ec03f */
[----:B------:R-:W-:-:S04]  /*0230*/  UIADD3 UR4, -UR5, 0x100000, URZ ;  /* 0x0010000005047890 */ /* 0x000fc8000fffe13f */
[----:B------:R-:W-:Y:S02]  /*0240*/  USHF.L.U32 UR5, UR4, 0xb, URZ ;  /* 0x0000000b04057899 */ /* 0x000fe4000800063f */
[----:B------:R-:W-:Y:S01]  /*0250*/  USHF.L.U32 UR4, UR4, 0x1, URZ ;  /* 0x0000000104047899 */ /* 0x000fe2000800063f */
[----:B------:R-:W0:Y:S11]  /*0260*/  FENCE.VIEW.ASYNC.S ;  /* 0x00000000000073c6 */ /* 0x000e360000000000 */
[----:B0-----:R0:W1:Y:S01]  /*0270*/  SYNCS.EXCH.64 URZ, [UR8+0x36000], UR4 ;  /* 0x03600004083f75b2 */ /* 0x0010620008000100 */
[----:B------:R0:W2:Y:S01]  /*0280*/  SYNCS.EXCH.64 URZ, [UR8+0x36048], UR6 ;  /* 0x03604806083f75b2 */ /* 0x0000a20008000100 */
[----:B------:R0:W3:Y:S01]  /*0290*/  SYNCS.EXCH.64 URZ, [UR8+0x36008], UR4 ;  /* 0x03600804083f75b2 */ /* 0x0000e20008000100 */
[----:B------:R0:W4:Y:S01]  /*02a0*/  SYNCS.EXCH.64 URZ, [UR8+0x36050], UR6 ;  /* 0x03605006083f75b2 */ /* 0x0001220008000100 */
[----:B------:R0:W0:Y:S01]  /*02b0*/  SYNCS.EXCH.64 URZ, [UR8+0x36010], UR4 ;  /* 0x03601004083f75b2 */ /* 0x0000220008000100 */
        /* <DEDUP_REMOVED lines=13> */
[----:B------:R-:W-:Y:S01]  /*0390*/  NOP ;  /* 0x0000000000007918 */ /* 0x000fe20000000000 */
.L_x_3:
[----:B0-----:R-:W-:Y:S05]  /*03a0*/  BSYNC B0 ;  /* 0x0000000000007941 */ /* 0x001fea0003800000 */
.L_x_2:
[----:B------:R-:W-:Y:S01]  /*03b0*/  ULDC.64 UR4, c[0x0][0x618] ;  /* 0x0001860000047ab9 */ /* 0x000fe20000000a00 */
[----:B------:R-:W-:Y:S01]  /*03c0*/  LOP3.LUT R3, R3, 0xfffffffc, RZ, 0xc0, !PT ;  /* 0xfffffffc03037812 */ /* 0x000fe200078ec0ff */
[----:B------:R-:W-:Y:S01]  /*03d0*/  NOP ;  /* 0x0000000000007918 */ /* 0x000fe20000000000 */
[----:B------:R-:W-:Y:S01]  /*03e0*/  ISETP.NE.U32.AND P0, PT, RZ, UR4, PT ;  /* 0x00000004ff007c0c */ /* 0x000fe2000bf05070 */
[----:B------:R-:W-:Y:S01]  /*03f0*/  NOP ;  /* 0x0000000000007918 */ /* 0x000fe20000000000 */
[----:B-1234-:R-:W-:Y:S01]  /*0400*/  BAR.SYNC.DEFER_BLOCKING 0x0 ;  /* 0x0000000000007b1d */ /* 0x01efe20000010000 */
[----:B------:R-:W-:Y:S01]  /*0410*/  IMAD.IADD R6, R2, 0x1, -R3 ;  /* 0x0000000102067824 */ /* 0x000fe200078e0a03 */
[----:B------:R-:W-:Y:S02]  /*0420*/  ISETP.NE.AND.EX P0, PT, RZ, UR5, PT, P0 ;  /* 0x00000005ff007c0c */ /* 0x000fe4000bf05300 */
[C---:B------:R-:W-:Y:S02]  /*0430*/  ISETP.NE.AND P2, PT, R7.reuse, 0x1, PT ;  /* 0x000000010700780c */ /* 0x040fe40003f45270 */
[----:B------:R-:W-:Y:S01]  /*0440*/  LOP3.LUT P1, RZ, R7, R6, RZ, 0xfc, !PT ;  /* 0x0000000607ff7212 */ /* 0x000fe2000782fcff */
[----:B------:R-:W-:-:S03]  /*0450*/  ULDC.64 UR12, c[0x0][0x208] ;  /* 0x00008200000c7ab9 */ /* 0x000fc60000000a00 */
[----:B------:R-:W-:-:S04]  /*0460*/  SEL R2, RZ, 0x1, P1 ;  /* 0x00000001ff027807 */ /* 0x000fc80000800000 */
[----:B------:R-:W-:Y:S01]  /*0470*/  SEL R2, R2, 0x2, P2 ;  /* 0x0000000202027807 */ /* 0x000fe20001000000 */
[----:B------:R-:W-:Y:S06]  /*0480*/  @!P0 BRA `(.L_x_4) ;  /* 0x00000000001c8947 */ /* 0x000fec0003800000 */
[----:B------:R-:W0:Y:S02]  /*0490*/  LDC.64 R4, c[0x0][0x618] ;  /* 0x00018600ff047b82 */ /* 0x000e240000000a00 */
[----:B0-----:R-:W2:Y:S02]  /*04a0*/  LDG.E.64 R4, desc[UR12][R4.64] ;  /* 0x0000000c04047981 */ /* 0x001ea4000c1e1b00 */
[----:B--2---:R-:W-:-:S04]  /*04b0*/  ISETP.NE.U32.AND P0, PT, R4, RZ, PT ;  /* 0x000000ff0400720c */ /* 0x004fc80003f05070 */
[----:B------:R-:W-:-:S13]  /*04c0*/  ISETP.NE.AND.EX P0, PT, R5, RZ, PT, P0 ;  /* 0x000000ff0500720c */ /* 0x000fda0003f05300 */
[----:B------:R-:W-:Y:S05]  /*04d0*/  @!P0 BRA `(.L_x_4) ;  /* 0x0000000000088947 */ /* 0x000fea0003800000 */
[----:B------:R2:W5:Y:S01]  /*04e0*/  LD.E R0, desc[UR12][R4.64] ;  /* 0x0000000c04007980 */ /* 0x000562000c101900 */
[----:B------:R-:W-:Y:S05]  /*04f0*/  BRA `(.L_x_5) ;  /* 0x0000000000207947 */ /* 0x000fea0003800000 */
.L_x_4:
[----:B------:R-:W-:Y:S02]  /*0500*/  ULDC.64 UR4, c[0x0][0x608] ;  /* 0x0001820000047ab9 */ /* 0x000fe40000000a00 */
[----:B------:R-:W-:-:S04]  /*0510*/  ISETP.NE.U32.AND P0, PT, RZ, UR4, PT ;  /* 0x00000004ff007c0c */ /* 0x000fc8000bf05070 */
[----:B------:R-:W-:-:S13]  /*0520*/  ISETP.NE.AND.EX P0, PT, RZ, UR5, PT, P0 ;  /* 0x00000005ff007c0c */ /* 0x000fda000bf05300 */
[----:B------:R-:W-:Y:S05]  /*0530*/  @!P0 BRA `(.L_x_6) ;  /* 0x00000000000c8947 */ /* 0x000fea0003800000 */
[----:B------:R-:W0:Y:S02]  /*0540*/  LDC.64 R4, c[0x0][0x608] ;  /* 0x00018200ff047b82 */ /* 0x000e240000000a00 */
[----:B0-----:R0:W5:Y:S01]  /*0550*/  LDG.E R0, desc[UR12][R4.64] ;  /* 0x0000000c04007981 */ /* 0x001162000c1e1900 */
[----:B------:R-:W-:Y:S05]  /*0560*/  BRA `(.L_x_5) ;  /* 0x0000000000047947 */ /* 0x000fea0003800000 */
.L_x_6:
[----:B------:R-:W1:Y:S02]  /*0570*/  LDC R0, c[0x0][0x600] ;  /* 0x00018000ff007b82 */ /* 0x000e640000000800 */
.L_x_5:
[----:B------:R-:W-:Y:S02]  /*0580*/  ULDC.64 UR4, c[0x0][0x620] ;  /* 0x0001880000047ab9 */ /* 0x000fe40000000a00 */
[----:B------:R-:W-:-:S04]  /*0590*/  ISETP.NE.U32.AND P0, PT, RZ, UR4, PT ;  /* 0x00000004ff007c0c */ /* 0x000fc8000bf05070 */
[----:B------:R-:W-:-:S13]  /*05a0*/  ISETP.NE.AND.EX P0, PT, RZ, UR5, PT, P0 ;  /* 0x00000005ff007c0c */ /* 0x000fda000bf05300 */
[----:B------:R-:W-:Y:S05]  /*05b0*/  @!P0 BRA `(.L_x_7) ;  /* 0x00000000001c8947 */ /* 0x000fea0003800000 */
[----:B0-2---:R-:W0:Y:S02]  /*05c0*/  LDC.64 R4, c[0x0][0x620] ;  /* 0x00018800ff047b82 */ /* 0x005e240000000a00 */
[----:B0-----:R-:W2:Y:S02]  /*05d0*/  LDG.E.64 R4, desc[UR12][R4.64] ;  /* 0x0000000c04047981 */ /* 0x001ea4000c1e1b00 */
[----:B--2---:R-:W-:-:S04]  /*05e0*/  ISETP.NE.U32.AND P0, PT, R4, RZ, PT ;  /* 0x000000ff0400720c */ /* 0x004fc80003f05070 */
[----:B------:R-:W-:-:S13]  /*05f0*/  ISETP.NE.AND.EX P0, PT, R5, RZ, PT, P0 ;  /* 0x000000ff0500720c */ /* 0x000fda0003f05300 */
[----:B------:R-:W-:Y:S05]  /*0600*/  @!P0 BRA `(.L_x_7) ;  /* 0x0000000000088947 */ /* 0x000fea0003800000 */
[----:B------:R0:W5:Y:S01]  /*0610*/  LD.E R14, desc[UR12][R4.64] ;  /* 0x0000000c040e7980 */ /* 0x000162000c101900 */
[----:B------:R-:W-:Y:S05]  /*0620*/  BRA `(.L_x_8) ;  /* 0x0000000000207947 */ /* 0x000fea0003800000 */
.L_x_7:
[----:B------:R-:W-:Y:S02]  /*0630*/  ULDC.64 UR4, c[0x0][0x610] ;  /* 0x0001840000047ab9 */ /* 0x000fe40000000a00 */
[----:B------:R-:W-:-:S04]  /*0640*/  ISETP.NE.U32.AND P0, PT, RZ, UR4, PT ;  /* 0x00000004ff007c0c */ /* 0x000fc8000bf05070 */
[----:B------:R-:W-:-:S13]  /*0650*/  ISETP.NE.AND.EX P0, PT, RZ, UR5, PT, P0 ;  /* 0x00000005ff007c0c */ /* 0x000fda000bf05300 */
[----:B------:R-:W-:Y:S05]  /*0660*/  @!P0 BRA `(.L_x_9) ;  /* 0x00000000000c8947 */ /* 0x000fea0003800000 */
[----:B------:R-:W3:Y:S02]  /*0670*/  LDC.64 R14, c[0x0][0x610] ;  /* 0x00018400ff0e7b82 */ /* 0x000ee40000000a00 */
[----:B---3--:R4:W5:Y:S01]  /*0680*/  LDG.E R14, desc[UR12][R14.64] ;  /* 0x0000000c0e0e7981 */ /* 0x008962000c1e1900 */
[----:B------:R-:W-:Y:S05]  /*0690*/  BRA `(.L_x_8) ;  /* 0x0000000000047947 */ /* 0x000fea0003800000 */
.L_x_9:
[----:B------:R-:W3:Y:S02]  /*06a0*/  LDC R14, c[0x0][0x604] ;  /* 0x00018100ff0e7b82 */ /* 0x000ee40000000800 */
.L_x_8:
[----:B------:R-:W1:Y:S01]  /*06b0*/  LDC R3, c[0x0][0x3e8] ;  /* 0x0000fa00ff037b82 */ /* 0x000e620000000800 */
[----:B------:R-:W-:Y:S01]  /*06c0*/  ULDC UR4, c[0x0][0x3dc] ;  /* 0x0000f70000047ab9 */ /* 0x000fe20000000800 */
[----:B------:R-:W-:Y:S01]  /*06d0*/  ISETP.NE.AND P0, PT, R7, RZ, PT ;  /* 0x000000ff0700720c */ /* 0x000fe20003f05270 */
[----:B------:R-:W-:Y:S01]  /*06e0*/  UIADD3 UR4, UR4, 0x3f, URZ ;  /* 0x0000003f04047890 */ /* 0x000fe2000fffe03f */
[----:B------:R-:W-:-:S03]  /*06f0*/  ULDC.64 UR6, c[0x0][0x3e0] ;  /* 0x0000f80000067ab9 */ /* 0x000fc60000000a00 */
[----:B------:R-:W-:Y:S02]  /*0700*/  USHF.R.S32.HI UR5, URZ, 0x1f, UR4 ;  /* 0x0000001f3f057899 */ /* 0x000fe40008011404 */
[----:B------:R-:W-:Y:S02]  /*0710*/  UIMAD UR6, UR7, UR6, URZ ;  /* 0x00000006070672a4 */ /* 0x000fe4000f8e023f */
[----:B------:R-:W-:-:S04]  /*0720*/  ULEA.HI UR5, UR5, UR4, URZ, 0x6 ;  /* 0x0000000405057291 */ /* 0x000fc8000f8f303f */
[----:B------:R-:W-:Y:S01]  /*0730*/  USHF.R.S32.HI UR15, URZ, 0x6, UR5 ;  /* 0x000000063f0f7899 */ /* 0x000fe20008011405 */
[----:B-1----:R-:W-:-:S05]  /*0740*/  IMAD R3, R3, UR6, RZ ;  /* 0x0000000603037c24 */ /* 0x002fca000f8e02ff */
[----:B------:R-:W-:Y:S01]  /*0750*/  IMAD R3, R3, UR15, RZ ;  /* 0x0000000f03037c24 */ /* 0x000fe2000f8e02ff */
[----:B------:R-:W-:Y:S06]  /*0760*/  @!P0 BRA `(.L_x_10) ;  /* 0x0000005800188947 */ /* 0x000fec0003800000 */
[----:B------:R-:W-:-:S13]  /*0770*/  ISETP.NE.AND P0, PT, R7, 0x1, PT ;  /* 0x000000010700780c */ /* 0x000fda0003f05270 */
[----:B------:R-:W-:Y:S05]  /*0780*/  @P0 EXIT ;  /* 0x000000000000094d */ /* 0x000fea0003800000 */
[----:B------:R-:W-:Y:S01]  /*0790*/  ISETP.GE.AND P0, PT, R3, 0x1, PT ;  /* 0x000000010300780c */ /* 0x000fe20003f06270 */
[----:B------:R-:W-:Y:S01]  /*07a0*/  UMOV UR4, URZ ;  /* 0x0000003f00047c82 */ /* 0x000fe20008000000 */
[----:B------:R-:W-:Y:S02]  /*07b0*/  CS2R R54, SRZ ;  /* 0x0000000000367805 */ /* 0x000fe4000001ff00 */
[----:B------:R-:W-:Y:S02]  /*07c0*/  CS2R R56, SRZ ;  /* 0x0000000000387805 */ /* 0x000fe4000001ff00 */
[----:B------:R-:W-:Y:S02]  /*07d0*/  CS2R R58, SRZ ;  /* 0x00000000003a7805 */ /* 0x000fe4000001ff00 */
[----:B------:R-:W-:Y:S02]  /*07e0*/  CS2R R60, SRZ ;  /* 0x00000000003c7805 */ /* 0x000fe4000001ff00 */
[----:B------:R-:W-:-:S02]  /*07f0*/  CS2R R62, SRZ ;  /* 0x00000000003e7805 */ /* 0x000fc4000001ff00 */
[----:B------:R-:W-:Y:S02]  /*0800*/  CS2R R64, SRZ ;  /* 0x0000000000407805 */ /* 0x000fe4000001ff00 */
        /* <DEDUP_REMOVED lines=25> */
[----:B------:R-:W-:Y:S01]  /*09a0*/  CS2R R52, SRZ ;  /* 0x0000000000347805 */ /* 0x000fe2000001ff00 */
[----:B------:R-:W-:Y:S06]  /*09b0*/  @!P0 BRA `(.L_x_11) ;  /* 0x0000000000e48947 */ /* 0x000fec0003800000 */
[----:B0-2---:R-:W-:-:S04]  /*09c0*/  LOP3.LUT R4, R2, 0x1, RZ, 0xfc, !PT ;  /* 0x0000000102047812 */ /* 0x005fc800078efcff */
[----:B------:R-:W-:-:S13]  /*09d0*/  ISETP.NE.AND P1, PT, R4, 0x3, PT ;  /* 0x000000030400780c */ /* 0x000fda0003f25270 */
[----:B------:R-:W-:Y:S05]  /*09e0*/  @!P1 BRA `(.L_x_12) ;  /* 0x0000000000049947 */ /* 0x000fea0003800000 */
[----:B------:R-:W-:Y:S01]  /*09f0*/  BPT.TRAP 0x1 ;  /* 0x000000040000795c */ /* 0x000fe20000300000 */
.L_x_12:
[----:B------:R-:W0:Y:S01]  /*0a00*/  S2UR UR5, SR_CgaCtaId ;  /* 0x00000000000579c3 */ /* 0x000e220000008800 */
[----:B------:R-:W-:Y:S01]  /*0a10*/  SHF.L.U32 R4, RZ, 0x1f, RZ ;  /* 0x0000001fff047819 */ /* 0x000fe200000006ff */
[----:B------:R-:W-:Y:S02]  /*0a20*/  UMOV UR4, 0x400 ;  /* 0x0000040000047882 */ /* 0x000fe40000000000 */
[----:B0-----:R-:W-:-:S12]  /*0a30*/  ULEA UR5, UR5, UR4, 0x18 ;  /* 0x0000000405057291 */ /* 0x001fd8000f8ec03f */
.L_x_13:
[----:B0-----:R-:W-:-:S04]  /*0a40*/  IMAD.U32 R5, RZ, RZ, UR5 ;  /* 0x00000005ff057e24 */ /* 0x001fc8000f8e00ff */
[----:B------:R0:W1:Y:S03]  /*0a50*/  SYNCS.PHASECHK.TRANS64.TRYWAIT P1, [R5+URZ+0x36000], R4 ;  /* 0x03600004050075a7 */ /* 0x000066000802017f */
[----:B-1----:R-:W-:Y:S05]  /*0a60*/  @!P1 NANOSLEEP.SYNCS 0x989680 ;  /* 0x009896800000995d */ /* 0x002fea0003900000 */
[----:B------:R-:W1:Y:S02]  /*0a70*/  @!P1 SYNCS.PHASECHK.TRANS64 P1, [R5+URZ+0x36000], R4 ;  /* 0x03600004050095a7 */ /* 0x000e64000802007f */
[----:B-1----:R-:W-:Y:S05]  /*0a80*/  @!P1 BRA `(.L_x_13) ;  /* 0xfffffffc00ec9947 */ /* 0x002fea000383ffff */
[----:B------:R-:W-:Y:S01]  /*0a90*/  USHF.R.U32.HI UR4, URZ, 0x4, UR5 ;  /* 0x000000043f047899 */ /* 0x000fe20008011605 */
[----:B------:R-:W-:Y:S01]  /*0aa0*/  WARPGROUP.ARRIVE ;  /* 0x00000000000079c5 */ /* 0x000fe20000000000 */
[----:B------:R-:W-:Y:S02]  /*0ab0*/  UIADD3 UR5, UR5, 0x24000, URZ ;  /* 0x0002400005057890 */ /* 0x000fe4000fffe03f */
[----:B------:R-:W-:Y:S02]  /*0ac0*/  ULOP3.LUT UR4, UR4, 0x3fff, URZ, 0xc0, !UPT ;  /* 0x00003fff04047892 */ /* 0x000fe4000f8ec03f */
[----:B------:R-:W-:Y:S02]  /*0ad0*/  USHF.R.U32.HI UR5, URZ, 0x4, UR5 ;  /* 0x000000043f057899 */ /* 0x000fe40008011605 */
[----:B------:R-:W-:Y:S02]  /*0ae0*/  ULOP3.LUT UR10, UR4, 0x10000, URZ, 0xfc, !UPT ;  /* 0x00010000040a7892 */ /* 0x000fe4000f8efc3f */
[----:B------:R-:W-:-:S02]  /*0af0*/  ULOP3.LUT UR8, UR5, 0x3fff, URZ, 0xc0, !UPT ;  /* 0x00003fff05087892 */ /* 0x000fc4000f8ec03f */
[----:B------:R-:W-:Y:S01]  /*0b00*/  UIADD3 UR9, UR10, 0x200, URZ ;  /* 0x000002000a097890 */ /* 0x000fe2000fffe03f */
[----:B------:R-:W-:Y:S02]  /*0b10*/  UMOV UR7, 0x40000040 ;  /* 0x4000004000077882 */ /* 0x000fe40000000000 */
[----:B------:R-:W-:Y:S01]  /*0b20*/  UMOV UR4, UR10 ;  /* 0x0000000a00047c82 */ /* 0x000fe20008000000 */
[----:B------:R-:W-:Y:S01]  /*0b30*/  UMOV UR5, 0x40000040 ;  /* 0x4000004000057882 */ /* 0x000fe20000000000 */
[----:B------:R-:W-:Y:S02]  /*0b40*/  UMOV UR6, UR8 ;  /* 0x0000000800067c82 */ /* 0x000fe40008000000 */
[----:B------:R-:W-:Y:S01]  /*0b50*/  HGMMA.64x64x16.F32.BF16 R56, gdesc[UR4].tnspB, RZ, !UPT ;  /* 0x40e00000043879f0 */ /* 0x000fe2000c7018ff */
[----:B------:R-:W-:Y:S01]  /*0b60*/  UMOV UR4, UR9 ;  /* 0x0000000900047c82 */ /* 0x000fe20008000000 */
[----:B------:R-:W-:Y:S01]  /*0b70*/  UMOV UR5, 0x40000040 ;  /* 0x4000004000057882 */ /* 0x000fe20000000000 */
[----:B------:R-:W-:Y:S01]  /*0b80*/  UIADD3 UR9, UR10, 0x202, URZ ;  /* 0x000002020a097890 */ /* 0x000fe2000fffe03f */
[----:B------:R-:W-:Y:S01]  /*0b90*/  HGMMA.64x64x16.F32.BF16 R24, gdesc[UR4].tnspB, RZ, !UPT ;  /* 0x40e00000041879f0 */ /* 0x000fe2000c7018ff */
[----:B------:R-:W-:-:S02]  /*0ba0*/  UIADD3 UR4, UR10, 0x2, URZ ;  /* 0x000000020a047890 */ /* 0x000fc4000fffe03f */
[----:B------:R-:W-:Y:S01]  /*0bb0*/  UIADD3 UR6, UR8, 0x80, URZ ;  /* 0x0000008008067890 */ /* 0x000fe2000fffe03f */
[----:B------:R-:W-:Y:S01]  /*0bc0*/  UMOV UR5, 0x40000040 ;  /* 0x4000004000057882 */ /* 0x000fe20000000000 */
[----:B------:R-:W-:-:S07]  /*0bd0*/  UMOV UR7, 0x40000040 ;  /* 0x4000004000077882 */ /* 0x000fce0000000000 */
[----:B------:R-:W-:Y:S01]  /*0be0*/  HGMMA.64x64x16.F32.BF16 R56, gdesc[UR4].tnspB, R56 ;  /* 0x40e00000043879f0 */ /* 0x000fe20008701838 */
[----:B------:R-:W-:Y:S01]  /*0bf0*/  UMOV UR4, UR9 ;  /* 0x0000000900047c82 */ /* 0x000fe20008000000 */
[----:B------:R-:W-:Y:S01]  /*0c00*/  UMOV UR5, 0x40000040 ;  /* 0x4000004000057882 */ /* 0x000fe20000000000 */
[----:B------:R-:W-:Y:S01]  /*0c10*/  UIADD3 UR9, UR10, 0x204, URZ ;  /* 0x000002040a097890 */ /* 0x000fe2000fffe03f */
[----:B------:R-:W-:Y:S01]  /*0c20*/  HGMMA.64x64x16.F32.BF16 R24, gdesc[UR4].tnspB, R24 ;  /* 0x40e00000041879f0 */ /* 0x000fe20008701818 */
[----:B------:R-:W-:Y:S02]  /*0c30*/  UIADD3 UR4, UR10, 0x4, URZ ;  /* 0x000000040a047890 */ /* 0x000fe4000fffe03f */
[----:B------:R-:W-:Y:S01]  /*0c40*/  UIADD3 UR6, UR8, 0x100, URZ ;  /* 0x0000010008067890 */ /* 0x000fe2000fffe03f */
[----:B------:R-:W-:Y:S01]  /*0c50*/  UMOV UR5, 0x40000040 ;  /* 0x4000004000057882 */ /* 0x000fe20000000000 */
[----:B------:R-:W-:-:S07]  /*0c60*/  UMOV UR7, 0x40000040 ;  /* 0x4000004000077882 */ /* 0x000fce0000000000 */
[----:B------:R-:W-:Y:S01]  /*0c70*/  HGMMA.64x64x16.F32.BF16 R56, gdesc[UR4].tnspB, R56 ;  /* 0x40e00000043879f0 */ /* 0x000fe20008701838 */
[----:B------:R-:W-:Y:S01]  /*0c80*/  UMOV UR4, UR9 ;  /* 0x0000000900047c82 */ /* 0x000fe20008000000 */
[----:B------:R-:W-:Y:S02]  /*0c90*/  UMOV UR5, 0x40000040 ;  /* 0x4000004000057882 */ /* 0x000fe40000000000 */
[----:B------:R-:W-:Y:S01]  /*0ca0*/  HGMMA.64x64x16.F32.BF16 R24, gdesc[UR4].tnspB, R24 ;  /* 0x40e00000041879f0 */ /* 0x000fe20008701818 */
[----:B------:R-:W-:Y:S02]  /*0cb0*/  UIADD3 UR4, UR10, 0x6, URZ ;  /* 0x000000060a047890 */ /* 0x000fe4000fffe03f */
[----:B------:R-:W-:Y:S02]  /*0cc0*/  UIADD3 UR6, UR8, 0x180, URZ ;  /* 0x0000018008067890 */ /* 0x000fe4000fffe03f */
[----:B------:R-:W-:Y:S01]  /*0cd0*/  UIADD3 UR8, UR10, 0x206, URZ ;  /* 0x000002060a087890 */ /* 0x000fe2000fffe03f */
[----:B------:R-:W-:Y:S01]  /*0ce0*/  UMOV UR5, 0x40000040 ;  /* 0x4000004000057882 */ /* 0x000fe20000000000 */
[----:B------:R-:W-:-:S05]  /*0cf0*/  UMOV UR7, 0x40000040 ;  /* 0x4000004000077882 */ /* 0x000fca0000000000 */
[----:B------:R-:W-:Y:S01]  /*0d00*/  HGMMA.64x64x16.F32.BF16 R56, gdesc[UR4].tnspB, R56 ;  /* 0x40e00000043879f0 */ /* 0x000fe20008701838 */
[----:B------:R-:W-:Y:S01]  /*0d10*/  UMOV UR4, UR8 ;  /* 0x0000000800047c82 */ /* 0x000fe20008000000 */
[----:B------:R-:W-:Y:S02]  /*0d20*/  UMOV UR5, 0x40000040 ;  /* 0x4000004000057882 */ /* 0x000fe40000000000 */
[----:B------:R-:W-:Y:S01]  /*0d30*/  HGMMA.64x64x16.F32.BF16 R24, gdesc[UR4].tnspB, R24, gsb0 ;  /* 0x40e00000041879f0 */ /* 0x000fe20008001818 */
[----:B------:R-:W-:-:S05]  /*0d40*/  UMOV UR4, 0x1 ;  /* 0x0000000100047882 */ /* 0x000fca0000000000 */
.L_x_11:
[----:B0-2---:R-:W-:-:S05]  /*0d50*/  VIMNMX R4, R3, 0x1, PT ;  /* 0x0000000103047848 */ /* 0x005fca0003fe0100 */
[----:B------:R-:W-:-:S05]  /*0d60*/  IMAD.IADD R3, R3, 0x1, -R4 ;  /* 0x0000000103037824 */ /* 0x000fca00078e0a04 */
[----:B------:R-:W-:-:S13]  /*0d70*/  ISETP.GE.AND P1, PT, R3, 0x1, PT ;  /* 0x000000010300780c */ /* 0x000fda0003f26270 */
[----:B------:R-:W-:Y:S05]  /*0d80*/  @!P1 BRA `(.L_x_14) ;  /* 0x0000000400549947 */ /* 0x000fea0003800000 */
[----:B------:R-:W0:Y:S01]  /*0d90*/  S2UR UR5, SR_CgaCtaId ;  /* 0x00000000000579c3 */ /* 0x000e220000008800 */
[----:B------:R-:W-:Y:S01]  /*0da0*/  UMOV UR6, 0x400 ;  /* 0x0000040000067882 */ /* 0x000fe20000000000 */
[----:B------:R-:W-:Y:S01]  /*0db0*/  LOP3.LUT R8, R2, 0x1, RZ, 0xfc, !PT ;  /* 0x0000000102087812 */ /* 0x000fe200078efcff */
[----:B------:R-:W-:Y:S01]  /*0dc0*/  IMAD.MOV.U32 R7, RZ, RZ, RZ ;  /* 0x000000ffff077224 */ /* 0x000fe200078e00ff */
[----:B------:R-:W-:Y:S01]  /*0dd0*/  UISETP.NE.U32.AND UP0, UPT, UR4, URZ, UPT ;  /* 0x0000003f0400728c */ /* 0x000fe2000bf05070 */
[----:B------:R-:W-:Y:S01]  /*0de0*/  IMAD.MOV.U32 R4, RZ, RZ, R3 ;  /* 0x000000ffff047224 */ /* 0x000fe200078e0003 */
[----:B0-----:R-:W-:-:S04]  /*0df0*/  ULEA UR6, UR5, UR6, 0x18 ;  /* 0x0000000605067291 */ /* 0x001fc8000f8ec03f */
[----:B------:R-:W-:Y:S02]  /*0e00*/  USHF.R.U32.HI UR5, URZ, 0x4, UR6 ;  /* 0x000000043f057899 */ /* 0x000fe40008011606 */
[----:B------:R-:W-:Y:S02]  /*0e10*/  UIADD3 UR7, UR6, 0x24000, URZ ;  /* 0x0002400006077890 */ /* 0x000fe4000fffe03f */
[----:B------:R-:W-:Y:S02]  /*0e20*/  ULOP3.LUT UR5, UR5, 0x3fff, URZ, 0xc0, !UPT ;  /* 0x00003fff05057892 */ /* 0x000fe4000f8ec03f */
[----:B------:R-:W-:Y:S02]  /*0e30*/  USHF.R.U32.HI UR8, URZ, 0x4, UR7 ;  /* 0x000000043f087899 */ /* 0x000fe40008011607 */
[----:B------:R-:W-:Y:S02]  /*0e40*/  ULOP3.LUT UR7, UR5, 0x10000, URZ, 0xfc, !UPT ;  /* 0x0001000005077892 */ /* 0x000fe4000f8efc3f */
[----:B------:R-:W-:Y:S01]  /*0e50*/  ULOP3.LUT UR17, UR8, 0x3fff, URZ, 0xc0, !UPT ;  /* 0x00003fff08117892 */ /* 0x000fe2000f8ec03f */
[----:B------:R-:W-:-:S11]  /*0e60*/  UMOV UR5, URZ ;  /* 0x0000003f00057c82 */ /* 0x000fd60008000000 */
.L_x_19:
[----:B------:R-:W-:-:S13]  /*0e70*/  ISETP.NE.AND P2, PT, R8, 0x3, PT ;  /* 0x000000030800780c */ /* 0x000fda0003f45270 */
[----:B0-----:R-:W-:Y:S05]  /*0e80*/  @!P2 BRA `(.L_x_15) ;  /* 0x000000000004a947 */ /* 0x001fea0003800000 */
[----:B------:R-:W-:Y:S01]  /*0e90*/  BPT.TRAP 0x1 ;  /* 0x000000040000795c */ /* 0x000fe20000300000 */
.L_x_15:
[----:B------:R-:W-:Y:S01]  /*0ea0*/  SHF.L.U32 R5, R7, 0x1f, RZ ;  /* 0x0000001f07057819 */ /* 0x000fe200000006ff */
[----:B------:R-:W-:-:S12]  /*0eb0*/  ULEA UR8, UR4, UR6, 0x3 ;  /* 0x0000000604087291 */ /* 0x000fd8000f8e183f */
.L_x_16:
[----:B0-----:R-:W-:-:S04]  /*0ec0*/  IMAD.U32 R6, RZ, RZ, UR8 ;  /* 0x00000008ff067e24 */ /* 0x001fc8000f8e00ff */
[----:B------:R0:W1:Y:S03]  /*0ed0*/  SYNCS.PHASECHK.TRANS64.TRYWAIT P1, [R6+URZ+0x36000], R5 ;  /* 0x03600005060075a7 */ /* 0x000066000802017f */
[----:B-1----:R-:W-:Y:S05]  /*0ee0*/  @!P1 NANOSLEEP.SYNCS 0x989680 ;  /* 0x009896800000995d */ /* 0x002fea0003900000 */
[----:B------:R-:W1:Y:S02]  /*0ef0*/  @!P1 SYNCS.PHASECHK.TRANS64 P1, [R6+URZ+0x36000], R5 ;  /* 0x03600005060095a7 */ /* 0x000e64000802007f */
[----:B-1----:R-:W-:Y:S05]  /*0f00*/  @!P1 BRA `(.L_x_16) ;  /* 0xfffffffc00ec9947 */ /* 0x002fea000383ffff */
[----:B------:R-:W-:Y:S01]  /*0f10*/  ULEA UR15, UR4, UR7, 0xa ;  /* 0x00000007040f7291 */ /* 0x000fe2000f8e503f */
[----:B------:R-:W-:Y:S01]  /*0f20*/  WARPGROUP.ARRIVE ;  /* 0x00000000000079c5 */ /* 0x000fe20000000000 */
[----:B------:R-:W-:Y:S02]  /*0f30*/  ULEA UR14, UR4, UR17, 0x9 ;  /* 0x00000011040e7291 */ /* 0x000fe4000f8e483f */
[----:B------:R-:W-:Y:S01]  /*0f40*/  UIADD3 UR16, UR15, 0x200, URZ ;  /* 0x000002000f107890 */ /* 0x000fe2000fffe03f */
[----:B------:R-:W-:Y:S02]  /*0f50*/  UMOV UR11, 0x40000040 ;  /* 0x40000040000b7882 */ /* 0x000fe40000000000 */
[----:B------:R-:W-:Y:S01]  /*0f60*/  UMOV UR8, UR15 ;  /* 0x0000000f00087c82 */ /* 0x000fe20008000000 */
[----:B------:R-:W-:Y:S01]  /*0f70*/  UMOV UR9, 0x40000040 ;  /* 0x4000004000097882 */ /* 0x000fe20000000000 */
[----:B------:R-:W-:Y:S02]  /*0f80*/  UMOV UR10, UR14 ;  /* 0x0000000e000a7c82 */ /* 0x000fe40008000000 */
[----:B------:R-:W-:Y:S01]  /*0f90*/  HGMMA.64x64x16.F32.BF16 R56, gdesc[UR8].tnspB, R56, UP0 ;  /* 0x40e00000083879f0 */ /* 0x000fe2000bf01838 */
[----:B------:R-:W-:Y:S01]  /*0fa0*/  UMOV UR8, UR16 ;  /* 0x0000001000087c82 */ /* 0x000fe20008000000 */
[----:B------:R-:W-:Y:S01]  /*0fb0*/  UMOV UR9, 0x40000040 ;  /* 0x4000004000097882 */ /* 0x000fe20000000000 */
[----:B------:R-:W-:Y:S01]  /*0fc0*/  UIADD3 UR16, UR15, 0x202, URZ ;  /* 0x000002020f107890 */ /* 0x000fe2000fffe03f */
[----:B------:R-:W-:Y:S01]  /*0fd0*/  HGMMA.64x64x16.F32.BF16 R24, gdesc[UR8].tnspB, R24, UP0 ;  /* 0x40e00000081879f0 */ /* 0x000fe2000bf01818 */
        /* <DEDUP_REMOVED lines=25> */
[----:B------:R-:W-:Y:S03]  /*1170*/  HGMMA.64x64x16.F32.BF16 R24, gdesc[UR8].tnspB, R24, gsb0 ;  /* 0x40e00000081879f0 */ /* 0x000fe60008001818 */
[----:B------:R-:W-:Y:S02]  /*1180*/  WARPGROUP.DEPBAR.LE gsb0, 0x1 ;  /* 0x00008000000079c5 */ /* 0x000fe40000010100 */
[----:B------:R-:W-:Y:S05]  /*1190*/  @!P2 BRA `(.L_x_17) ;  /* 0x000000000004a947 */ /* 0x000fea0003800000 */
[----:B------:R-:W-:Y:S01]  /*11a0*/  BPT.TRAP 0x1 ;  /* 0x000000040000795c */ /* 0x000fe20000300000 */
.L_x_17:
[----:B------:R-:W-:Y:S01]  /*11b0*/  ULEA UR8, UR5, UR6, 0x3 ;  /* 0x0000000605087291 */ /* 0x000fe2000f8e183f */
[----:B------:R-:W-:-:S03]  /*11c0*/  ISETP.GT.U32.AND P1, PT, R2, 0x1, PT ;  /* 0x000000010200780c */ /* 0x000fc60003f24070 */
[----:B------:R-:W-:-:S04]  /*11d0*/  UIADD3 UR8, UR8, 0x36048, URZ ;  /* 0x0003604808087890 */ /* 0x000fc8000fffe03f */
[----:B------:R-:W-:-:S09]  /*11e0*/  UPRMT UR8, URZ, 0x654, UR8 ;  /* 0x000006543f087896 */ /* 0x000fd20008000008 */
[----:B------:R-:W-:Y:S01]  /*11f0*/  SYNCS.ARRIVE.TRANS64.RED.A1T0 RZ, [UR8], RZ ;  /* 0x000000ffffff79a7 */ /* 0x000fe20008100408 */
[----:B------:R-:W-:Y:S05]  /*1200*/  @P1 BRA `(.L_x_18) ;  /* 0x0000000000041947 */ /* 0x000fea0003800000 */
[----:B------:R-:W-:Y:S01]  /*1210*/  BPT.TRAP 0x1 ;  /* 0x000000040000795c */ /* 0x000fe20000300000 */
.L_x_18:
[----:B------:R-:W-:Y:S01]  /*1220*/  UIADD3 UR4, UR4, 0x1, URZ ;  /* 0x0000000104047890 */ /* 0x000fe2000fffe03f */
[C---:B------:R-:W-:Y:S01]  /*1230*/  ISETP.GT.AND P1, PT, R4.reuse, 0x1, PT ;  /* 0x000000010400780c */ /* 0x040fe20003f24270 */
[----:B------:R-:W-:Y:S01]  /*1240*/  UIADD3 UR5, UR5, 0x1, URZ ;  /* 0x0000000105057890 */ /* 0x000fe2000fffe03f */
[----:B------:R-:W-:Y:S01]  /*1250*/  VIADD R4, R4, 0xffffffff ;  /* 0xffffffff04047836 */ /* 0x000fe20000000000 */
[----:B------:R-:W-:Y:S02]  /*1260*/  UISETP.NE.AND UP0, UPT, UR4, 0x9, UPT ;  /* 0x000000090400788c */ /* 0x000fe4000bf05270 */
[----:B------:R-:W-:Y:S02]  /*1270*/  UISETP.NE.AND UP1, UPT, UR5, 0x9, UPT ;  /* 0x000000090500788c */ /* 0x000fe4000bf25270 */
[----:B------:R-:W-:Y:S02]  /*1280*/  USEL UR8, URZ, 0x1, UP0 ;  /* 0x000000013f087887 */ /* 0x000fe40008000000 */
[----:B------:R-:W-:-:S02]  /*1290*/  USEL UR4, UR4, URZ, UP0 ;  /* 0x0000003f04047287 */ /* 0x000fc40008000000 */
[----:B------:R-:W-:Y:S02]  /*12a0*/  USEL UR5, UR5, URZ, UP1 ;  /* 0x0000003f05057287 */ /* 0x000fe40008800000 */
[----:B------:R-:W-:Y:S01]  /*12b0*/  UPLOP3.LUT UP0, UPT, UPT, UPT, UPT, 0x80, 0x0 ;  /* 0x000000000000789c */ /* 0x000fe20003f0f070 */
[----:B------:R-:W-:Y:S01]  /*12c0*/  LOP3.LUT R7, R7, UR8, RZ, 0x3c, !PT ;  /* 0x0000000807077c12 */ /* 0x000fe2000f8e3cff */
[----:B------:R-:W-:Y:S09]  /*12d0*/  @P1 BRA `(.L_x_19) ;  /* 0xfffffff800e41947 */ /* 0x000ff2000383ffff */
.L_x_14:
[----:B------:R-:W-:Y:S02]  /*12e0*/  WARPGROUP.DEPBAR.LE gsb0, 0x0 ;  /* 0x00008000000079c5 */ /* 0x000fe40000010000 */
[----:B------:R-:W-:Y:S05]  /*12f0*/  @!P0 BRA `(.L_x_20) ;  /* 0x0000000000448947 */ /* 0x000fea0003800000 */
[----:B------:R-:W-:-:S04]  /*1300*/  LOP3.LUT R4, R2, 0x1, RZ, 0xfc, !PT ;  /* 0x0000000102047812 */ /* 0x000fc800078efcff */
[----:B------:R-:W-:-:S13]  /*1310*/  ISETP.NE.AND P0, PT, R4, 0x3, PT ;  /* 0x000000030400780c */ /* 0x000fda0003f05270 */
[----:B------:R-:W-:Y:S05]  /*1320*/  @!P0 BRA `(.L_x_21) ;  /* 0x0000000000048947 */ /* 0x000fea0003800000 */
[----:B------:R-:W-:Y:S01]  /*1330*/  BPT.TRAP 0x1 ;  /* 0x000000040000795c */ /* 0x000fe20000300000 */
.L_x_21:
[----:B0-----:R-:W0:Y:S01]  /*1340*/  S2R R6, SR_CgaCtaId ;  /* 0x0000000000067919 */ /* 0x001e220000008800 */
[----:B------:R-:W-:Y:S01]  /*1350*/  IMAD.WIDE.U32 R4, R3, 0x38e38e39, RZ ;  /* 0x38e38e3903047825 */ /* 0x000fe200078e00ff */
[----:B------:R-:W-:-:S04]  /*1360*/  ISETP.GT.U32.AND P0, PT, R2, 0x1, PT ;  /* 0x000000010200780c */ /* 0x000fc80003f04070 */
[----:B------:R-:W-:Y:S02]  /*1370*/  SHF.R.U32.HI R4, RZ, 0x1, R5 ;  /* 0x00000001ff047819 */ /* 0x000fe40000011605 */
[----:B------:R-:W-:-:S03]  /*1380*/  MOV R5, 0x400 ;  /* 0x0000040000057802 */ /* 0x000fc60000000f00 */
[----:B------:R-:W-:Y:S01]  /*1390*/  IMAD R3, R4, -0x9, R3 ;  /* 0xfffffff704037824 */ /* 0x000fe200078e0203 */
[----:B0-----:R-:W-:-:S05]  /*13a0*/  LEA R6, R6, R5, 0x18 ;  /* 0x0000000506067211 */ /* 0x001fca00078ec0ff */
[----:B------:R-:W-:-:S04]  /*13b0*/  IMAD R3, R3, 0x8, R6 ;  /* 0x0000000803037824 */ /* 0x000fc800078e0206 */
[----:B------:R-:W-:-:S05]  /*13c0*/  VIADD R3, R3, 0x36048 ;  /* 0x0003604803037836 */ /* 0x000fca0000000000 */
[----:B------:R-:W-:-:S04]  /*13d0*/  PRMT R3, RZ, 0x654, R3 ;  /* 0x00000654ff037816 */ /* 0x000fc80000000003 */
[----:B------:R1:W-:Y:S01]  /*13e0*/  SYNCS.ARRIVE.TRANS64.RED.A1T0 RZ, [R3+URZ], RZ ;  /* 0x000000ff03ff79a7 */ /* 0x0003e2000810043f */
[----:B------:R-:W-:Y:S05]  /*13f0*/  @P0 BRA `(.L_x_20) ;  /* 0x0000000000040947 */ /* 0x000fea0003800000 */
[----:B------:R-:W-:Y:S01]  /*1400*/  BPT.TRAP 0x1 ;  /* 0x000000040000795c */ /* 0x000fe20000300000 */
.L_x_20:
[----:B-1----:R-:W1:Y:S01]  /*1410*/  S2R R3, SR_TID.X ;  /* 0x0000000000037919 */ /* 0x002e620000002100 */
[----:B------:R-:W-:Y:S01]  /*1420*/  ULDC.64 UR4, c[0x0][0x280] ;  /* 0x0000a00000047ab9 */ /* 0x000fe20000000a00 */
[----:B0-----:R-:W0:Y:S01]  /*1430*/  S2R R5, SR_CTAID.Y ;  /* 0x0000000000057919 */ /* 0x001e220000002600 */
[----:B------:R-:W2:Y:S01]  /*1440*/  S2R R13, SR_CTAID.X ;  /* 0x00000000000d7919 */ /* 0x000ea20000002500 */
[----:B-1----:R-:W-:-:S04]  /*1450*/  SHF.R.S32.HI R2, RZ, 0x1f, R3 ;  /* 0x0000001fff027819 */ /* 0x002fc80000011403 */
[----:B------:R-:W-:Y:S01]  /*1460*/  LEA.HI R2, R2, R3, RZ, 0x7 ;  /* 0x0000000302027211 */ /* 0x000fe200078f38ff */
[----:B0-----:R-:W-:-:S03]  /*1470*/  IMAD.SHL.U32 R5, R5, 0x40, RZ ;  /* 0x0000004005057824 */ /* 0x001fc600078e00ff */
[----:B------:R-:W-:Y:S01]  /*1480*/  LOP3.LUT R2, R2, 0xffffff80, RZ, 0xc0, !PT ;  /* 0xffffff8002027812 */ /* 0x000fe200078ec0ff */
[----:B--2---:R-:W-:Y:S01]  /*1490*/  IMAD.SHL.U32 R8, R13, 0x80, RZ ;  /* 0x000000800d087824 */ /* 0x004fe200078e00ff */
[----:B------:R-:W-:-:S03]  /*14a0*/  ISETP.GE.AND P0, PT, R5, UR5, PT ;  /* 0x0000000505007c0c */ /* 0x000fc6000bf06270 */
[----:B------:R-:W-:Y:S01]  /*14b0*/  IMAD.IADD R4, R3, 0x1, -R2 ;  /* 0x0000000103047824 */ /* 0x000fe200078e0a02 */
[----:B------:R-:W-:-:S04]  /*14c0*/  ISETP.GE.OR P0, PT, R8, UR4, P0 ;  /* 0x0000000408007c0c */ /* 0x000fc80008706670 */
[----:B------:R-:W-:-:S04]  /*14d0*/  SHF.R.S32.HI R7, RZ, 0x1f, R4 ;  /* 0x0000001fff077819 */ /* 0x000fc80000011404 */
[----:B------:R-:W-:-:S04]  /*14e0*/  LEA.HI R2, R7, R4, RZ, 0x2 ;  /* 0x0000000407027211 */ /* 0x000fc800078f10ff */
[--C-:B------:R-:W-:Y:S02]  /*14f0*/  SHF.R.S32.HI R16, RZ, 0x2, R2.reuse ;  /* 0x00000002ff107819 */ /* 0x100fe40000011402 */
[----:B------:R-:W-:-:S04]  /*1500*/  SHF.R.S32.HI R3, RZ, 0x1f, R2 ;  /* 0x0000001fff037819 */ /* 0x000fc80000011402 */
[----:B------:R-:W-:-:S04]  /*1510*/  LEA.HI R3, R3, R16, RZ, 0x3 ;  /* 0x0000001003037211 */ /* 0x000fc800078f18ff */
[----:B------:R-:W-:Y:S01]  /*1520*/  LOP3.LUT R17, R3, 0xfffffff8, RZ, 0xc0, !PT ;  /* 0xfffffff803117812 */ /* 0x000fe200078ec0ff */
[----:B------:R-:W-:Y:S06]  /*1530*/  @P0 EXIT ;  /* 0x000000000000094d */ /* 0x000fec0003800000 */
[----:B------:R-:W-:Y:S01]  /*1540*/  LOP3.LUT R9, R2, 0x7ffffffc, RZ, 0xc0, !PT ;  /* 0x7ffffffc02097812 */ /* 0x000fe200078ec0ff */
[----:B------:R-:W-:Y:S01]  /*1550*/  IMAD.IADD R16, R16, 0x1, -R17 ;  /* 0x0000000110107824 */ /* 0x000fe200078e0a11 */
[----:B------:R-:W0:Y:S01]  /*1560*/  LDC.64 R2, c[0x0][0x658] ;  /* 0x00019600ff027b82 */ /* 0x000e220000000a00 */
[----:B------:R-:W-:Y:S02]  /*1570*/  LEA.HI R7, R7, R4, RZ, 0x5 ;  /* 0x0000000407077211 */ /* 0x000fe400078f28ff */
[----:B------:R-:W-:Y:S01]  /*1580*/  IMAD.IADD R9, R4, 0x1, -R9 ;  /* 0x0000000104097824 */ /* 0x000fe200078e0a09 */
[--C-:B------:R-:W-:Y:S02]  /*1590*/  SHF.R.S32.HI R17, RZ, 0x1f, R16.reuse ;  /* 0x0000001fff117819 */ /* 0x100fe40000011410 */
[----:B------:R-:W-:Y:S01]  /*15a0*/  SHF.R.S32.HI R11, RZ, 0x5, R7 ;  /* 0x00000005ff0b7819 */ /* 0x000fe20000011407 */
[----:B------:R-:W-:Y:S01]  /*15b0*/  IMAD.SHL.U32 R4, R9, 0x2, RZ ;  /* 0x0000000209047824 */ /* 0x000fe200078e00ff */
[----:B---3-5:R-:W-:Y:S01]  /*15c0*/  FSETP.NEU.AND P1, PT, R14, RZ, PT ;  /* 0x000000ff0e00720b */ /* 0x028fe20003f2d000 */
[----:B------:R-:W-:-:S03]  /*15d0*/  IMAD.WIDE R6, R13, 0x80, R16 ;  /* 0x000000800d067825 */ /* 0x000fc600078e0210 */
[----:B------:R-:W-:Y:S01]  /*15e0*/  SHF.R.S32.HI R10, RZ, 0x1f, R4 ;  /* 0x0000001fff0a7819 */ /* 0x000fe20000011404 */
[----:B------:R-:W-:Y:S01]  /*15f0*/  IMAD R13, R11, -0x10, -R8 ;  /* 0xfffffff00b0d7824 */ /* 0x000fe200078e0a08 */
[----:B------:R-:W-:Y:S01]  /*1600*/  IADD3 R8, P0, R5, R4, RZ ;  /* 0x0000000405087210 */ /* 0x000fe20007f1e0ff */
[----:B------:R-:W-:Y:S01]  /*1610*/  IMAD.WIDE R6, R11, 0x10, R6 ;  /* 0x000000100b067825 */ /* 0x000fe200078e0206 */
[----:B----4-:R-:W-:Y:S02]  /*1620*/  IADD3 R15, -R4, UR5, -R5 ;  /* 0x00000005040f7c10 */ /* 0x010fe4000fffe905 */
[----:B------:R-:W-:Y:S02]  /*1630*/  LEA.HI.X.SX32 R9, R5, R10, 0x1, P0 ;  /* 0x0000000a05097211 */ /* 0x000fe400000f0eff */
[----:B------:R-:W-:Y:S02]  /*1640*/  IADD3 R16, R13, UR4, -R16 ;  /* 0x000000040d107c10 */ /* 0x000fe4000fffe810 */
[----:B------:R-:W-:Y:S01]  /*1650*/  ISETP.GT.AND P4, PT, R15, RZ, PT ;  /* 0x000000ff0f00720c */ /* 0x000fe20003f84270 */
[-C--:B0-----:R-:W-:Y:S01]  /*1660*/  IMAD R4, R7, R2.reuse, RZ ;  /* 0x0000000207047224 */ /* 0x081fe200078e02ff */
[----:B------:R-:W-:Y:S01]  /*1670*/  SHF.L.U64.HI R19, R2, 0x3, R3 ;  /* 0x0000000302137819 */ /* 0x000fe20000010203 */
[----:B------:R-:W-:Y:S01]  /*1680*/  IMAD.WIDE.U32 R10, R6, R2, R8 ;  /* 0x00000002060a7225 */ /* 0x000fe200078e0008 */
[----:B------:R-:W-:-:S02]  /*1690*/  P2R R5, PR, RZ, 0x10 ;  /* 0x00000010ff057803 */ /* 0x000fc40000000000 */
[----:B------:R-:W-:Y:S01]  /*16a0*/  ISETP.GT.AND P0, PT, R16, RZ, P4 ;  /* 0x000000ff1000720c */ /* 0x000fe20002704270 */
[----:B------:R-:W-:Y:S01]  /*16b0*/  IMAD R13, R6, R3, R4 ;  /* 0x00000003060d7224 */ /* 0x000fe200078e0204 */
[C---:B------:R-:W-:Y:S01]  /*16c0*/  SHF.L.U64.HI R18, R2.reuse, 0x6, R3 ;  /* 0x0000000602127819 */ /* 0x040fe20000010203 */
[C---:B------:R-:W-:Y:S02]  /*16d0*/  IMAD.SHL.U32 R20, R2.reuse, 0x8, RZ ;  /* 0x0000000802147824 */ /* 0x040fe400078e00ff */
[----:B------:R-:W-:Y:S02]  /*16e0*/  IMAD.SHL.U32 R17, R2, 0x40, RZ ;  /* 0x0000004002117824 */ /* 0x000fe400078e00ff */
[----:B------:R-:W-:Y:S01]  /*16f0*/  IMAD.IADD R13, R11, 0x1, R13 ;  /* 0x000000010b0d7824 */ /* 0x000fe200078e020d */
[----:B------:R-:W-:Y:S06]  /*1700*/  @!P1 BRA `(.L_x_22) ;  /* 0x00000030008c9947 */ /* 0x000fec0003800000 */
[----:B------:R-:W-:Y:S01]  /*1710*/  ULDC.64 UR6, c[0x0][0x630] ;  /* 0x00018c0000067ab9 */ /* 0x000fe20000000a00 */
[----:B------:R-:W-:Y:S01]  /*1720*/  ULDC.64 UR8, c[0x0][0x628] ;  /* 0x00018a0000087ab9 */ /* 0x000fe20000000a00 */
[----:B------:R-:W-:Y:S01]  /*1730*/  IMAD R21, R7, UR6, RZ ;  /* 0x0000000607157c24 */ /* 0x000fe2000f8e02ff */
[----:B------:R-:W-:Y:S01]  /*1740*/  ULDC.64 UR4, c[0x0][0x650] ;  /* 0x0001940000047ab9 */ /* 0x000fe20000000a00 */
[----:B------:R-:W-:-:S04]  /*1750*/  IMAD.WIDE.U32 R2, R6, UR6, R8 ;  /* 0x0000000606027c25 */ /* 0x000fc8000f8e0008 */
[----:B------:R-:W-:Y:S01]  /*1760*/  IMAD R21, R6, UR7, R21 ;  /* 0x0000000706157c24 */ /* 0x000fe2000f8e0215 */
[----:B------:R-:W-:-:S03]  /*1770*/  LEA R4, P1, R2, UR8, 0x1 ;  /* 0x0000000802047c11 */ /* 0x000fc6000f8208ff */
[----:B------:R-:W-:-:S05]  /*1780*/  IMAD.IADD R3, R3, 0x1, R21 ;  /* 0x0000000103037824 */ /* 0x000fca00078e0215 */
[----:B------:R-:W-:-:S05]  /*1790*/  LEA.HI.X R5, R2, UR9, R3, 0x1, P1 ;  /* 0x0000000902057c11 */ /* 0x000fca00088f0c03 */
[----:B------:R-:W2:Y:S01]  /*17a0*/  @P0 LDG.E.LTC128B.U16 R22, desc[UR12][R4.64] ;  /* 0x0000000c04160981 */ /* 0x000ea2000c1e1520 */
[----:B------:R-:W-:Y:S01]  /*17b0*/  ISETP.GT.AND P3, PT, R15, 0x1, PT ;  /* 0x000000010f00780c */ /* 0x000fe20003f64270 */
[----:B------:R-:W-:Y:S01]  /*17c0*/  BSSY B0, `(.L_x_23) ;  /* 0x000000c000007945 */ /* 0x000fe20003800000 */
[----:B------:R-:W-:Y:S02]  /*17d0*/  LEA R2, P2, R10, UR4, 0x1 ;  /* 0x000000040a027c11 */ /* 0x000fe4000f8408ff */
[----:B------:R-:W-:Y:S01]  /*17e0*/  ISETP.GT.AND P1, PT, R16, RZ, P3 ;  /* 0x000000ff1000720c */ /* 0x000fe20001f24270 */
[----:B--2---:R-:W-:-:S04]  /*17f0*/  IMAD.U32 R3, R22, 0x10000, RZ ;  /* 0x0001000016037824 */ /* 0x004fc800078e00ff */
[----:B------:R-:W-:-:S04]  /*1800*/  FMUL R3, R3, R14 ;  /* 0x0000000e03037220 */ /* 0x000fc80000400000 */
[----:B------:R-:W-:-:S05]  /*1810*/  FFMA R3, R56, R0, R3 ;  /* 0x0000000038037223 */ /* 0x000fca0000000003 */
[----:B------:R-:W-:Y:S02]  /*1820*/  F2FP.BF16.F32.PACK_AB R11, RZ, R3 ;  /* 0x00000003ff0b723e */ /* 0x000fe400000010ff */
[----:B------:R-:W-:Y:S02]  /*1830*/  P2R R3, PR, RZ, 0x8 ;  /* 0x00000008ff037803 */ /* 0x000fe40000000000 */
[----:B------:R-:W-:-:S05]  /*1840*/  LEA.HI.X R3, R10, UR5, R13, 0x1, P2 ;  /* 0x000000050a037c11 */ /* 0x000fca00090f0c0d */
[----:B------:R0:W-:Y:S01]  /*1850*/  @P0 STG.E.U16 desc[UR12][R2.64], R11 ;  /* 0x0000000b02000986 */ /* 0x0001e2000c10150c */
[----:B------:R-:W-:Y:S05]  /*1860*/  @!P1 BRA `(.L_x_24) ;  /* 0x0000000000049947 */ /* 0x000fea0003800000 */
[----:B------:R1:W5:Y:S02]  /*1870*/  LDG.E.LTC128B.U16 R22, desc[UR12][R4.64+0x2] ;  /* 0x0000020c04167981 */ /* 0x000364000c1e1520 */
.L_x_24:
[----:B------:R-:W-:Y:S05]  /*1880*/  BSYNC B0 ;  /* 0x0000000000007941 */ /* 0x000fea0003800000 */
.L_x_23:
[----:B------:R-:W-:Y:S01]  /*1890*/  USHF.L.U32 UR4, UR6, 0x3, URZ ;  /* 0x0000000306047899 */ /* 0x000fe2000800063f */
[----:B-----5:R-:W-:Y:S01]  /*18a0*/  IMAD.U32 R13, R22, 0x10000, RZ ;  /* 0x00010000160d7824 */ /* 0x020fe200078e00ff */
[----:B------:R-:W-:Y:S01]  /*18b0*/  USHF.L.U64.HI UR5, UR6, 0x3, UR7 ;  /* 0x0000000306057899 */ /* 0x000fe20008010207 */
[----:B------:R-:W-:Y:S02]  /*18c0*/  ISETP.GT.AND P0, PT, R16, 0x8, P4 ;  /* 0x000000081000780c */ /* 0x000fe40002704270 */
[----:B------:R-:W-:Y:S01]  /*18d0*/  FMUL R56, R13, R14 ;  /* 0x0000000e0d387220 */ /* 0x000fe20000400000 */
[----:B------:R-:W-:Y:S02]  /*18e0*/  IMAD.U32 R10, RZ, RZ, UR4 ;  /* 0x00000004ff0a7e24 */ /* 0x000fe4000f8e00ff */
[----:B0-----:R-:W-:Y:S02]  /*18f0*/  IMAD.U32 R11, RZ, RZ, UR5 ;  /* 0x00000005ff0b7e24 */ /* 0x001fe4000f8e00ff */
[----:B------:R-:W-:Y:S01]  /*1900*/  FFMA R56, R57, R0, R56 ;  /* 0x0000000039387223 */ /* 0x000fe20000000038 */
[----:B------:R-:W-:-:S04]  /*1910*/  IMAD.WIDE.U32 R12, R6, UR6, R10 ;  /* 0x00000006060c7c25 */ /* 0x000fc8000f8e000a */
[----:B------:R-:W-:Y:S02]  /*1920*/  F2FP.BF16.F32.PACK_AB R57, RZ, R56 ;  /* 0x00000038ff39723e */ /* 0x000fe400000010ff */
[----:B------:R-:W-:-:S03]  /*1930*/  IADD3 R23, P2, R8, R12, RZ ;  /* 0x0000000c08177210 */ /* 0x000fc60007f5e0ff */
[----:B------:R0:W-:Y:S01]  /*1940*/  @P1 STG.E.U16 desc[UR12][R2.64+0x2], R57 ;  /* 0x0000023902001986 */ /* 0x0001e2000c10150c */
[----:B------:R-:W-:Y:S02]  /*1950*/  IADD3.X R56, R9, R21, R13, P2, !PT ;  /* 0x0000001509387210 */ /* 0x000fe400017fe40d */
[----:B------:R-:W-:-:S04]  /*1960*/  LEA R12, P2, R23, UR8, 0x1 ;  /* 0x00000008170c7c11 */ /* 0x000fc8000f8408ff */
[----:B------:R-:W-:-:S05]  /*1970*/  LEA.HI.X R13, R23, UR9, R56, 0x1, P2 ;  /* 0x00000009170d7c11 */ /* 0x000fca00090f0c38 */
[----:B------:R-:W2:Y:S01]  /*1980*/  @P0 LDG.E.LTC128B.U16 R22, desc[UR12][R12.64] ;  /* 0x0000000c0c160981 */ /* 0x000ea2000c1e1520 */
[C---:B------:R-:W-:Y:S01]  /*1990*/  IMAD.SHL.U32 R23, R20.reuse, 0x2, RZ ;  /* 0x0000000214177824 */ /* 0x040fe200078e00ff */
[----:B------:R-:W-:Y:S01]  /*19a0*/  SHF.L.U64.HI R19, R20, 0x1, R19 ;  /* 0x0000000114137819 */ /* 0x000fe20000010213 */
[----:B------:R-:W-:Y:S01]  /*19b0*/  BSSY B0, `(.L_x_25) ;  /* 0x000000b000007945 */ /* 0x000fe20003800000 */
[----:B------:R-:W-:Y:S02]  /*19c0*/  ISETP.GT.AND P1, PT, R16, 0x8, P3 ;  /* 0x000000081000780c */ /* 0x000fe40001f24270 */
[----:B------:R-:W-:Y:S01]  /*19d0*/  IADD3 R20, P2, R23, R2, RZ ;  /* 0x0000000217147210 */ /* 0x000fe20007f5e0ff */
[----:B--2---:R-:W-:-:S04]  /*19e0*/  IMAD.U32 R21, R22, 0x10000, RZ ;  /* 0x0001000016157824 */ /* 0x004fc800078e00ff */
[----:B------:R-:W-:-:S04]  /*19f0*/  FMUL R21, R21, R14 ;  /* 0x0000000e15157220 */ /* 0x000fc80000400000 */
[----:B------:R-:W-:-:S05]  /*1a00*/  FFMA R21, R58, R0, R21 ;  /* 0x000000003a157223 */ /* 0x000fca0000000015 */
[----:B------:R-:W-:Y:S01]  /*1a10*/  F2FP.BF16.F32.PACK_AB R56, RZ, R21 ;  /* 0x00000015ff38723e */ /* 0x000fe200000010ff */
[----:B------:R-:W-:-:S05]  /*1a20*/  IMAD.X R21, R19, 0x1, R3, P2 ;  /* 0x0000000113157824 */ /* 0x000fca00010e0603 */
[----:B------:R0:W-:Y:S01]  /*1a30*/  @P0 STG.E.U16 desc[UR12][R20.64], R56 ;  /* 0x0000003814000986 */ /* 0x0001e2000c10150c */
[----:B------:R-:W-:Y:S05]  /*1a40*/  @!P1 BRA `(.L_x_26) ;  /* 0x0000000000049947 */ /* 0x000fea0003800000 */
[----:B------:R2:W5:Y:S02]  /*1a50*/  LDG.E.LTC128B.U16 R22, desc[UR12][R12.64+0x2] ;  /* 0x0000020c0c167981 */ /* 0x000564000c1e1520 */
.L_x_26:
[----:B------:R-:W-:Y:S05]  /*1a60*/  BSYNC B0 ;  /* 0x0000000000007941 */ /* 0x000fea0003800000 */
.L_x_25:
[----:B0----5:R-:W-:Y:S01]  /*1a70*/  IMAD.U32 R57, R22, 0x10000, RZ ;  /* 0x0001000016397824 */ /* 0x021fe200078e00ff */
[----:B------:R-:W-:Y:S01]  /*1a80*/  ISETP.GT.AND P3, PT, R15, 0x8, PT ;  /* 0x000000080f00780c */ /* 0x000fe20003f64270 */
[----:B------:R-:W-:Y:S02]  /*1a90*/  BSSY B0, `(.L_x_27) ;  /* 0x0000009000007945 */ /* 0x000fe40003800000 */
[----:B------:R-:W-:Y:S01]  /*1aa0*/  FMUL R56, R57, R14 ;  /* 0x0000000e39387220 */ /* 0x000fe20000400000 */
[----:B------:R-:W-:Y:S02]  /*1ab0*/  ISETP.GT.AND P0, PT, R16, RZ, P3 ;  /* 0x000000ff1000720c */ /* 0x000fe40001f04270 */
[----:B------:R-:W-:Y:S01]  /*1ac0*/  P2R R57, PR, RZ, 0x8 ;  /* 0x00000008ff397803 */ /* 0x000fe20000000000 */
[----:B------:R-:W-:-:S05]  /*1ad0*/  FFMA R56, R59, R0, R56 ;  /* 0x000000003b387223 */ /* 0x000fca0000000038 */
[----:B------:R-:W-:-:S05]  /*1ae0*/  F2FP.BF16.F32.PACK_AB R56, RZ, R56 ;  /* 0x00000038ff38723e */ /* 0x000fca00000010ff */
[----:B------:R0:W-:Y:S01]  /*1af0*/  @P1 STG.E.U16 desc[UR12][R20.64+0x2], R56 ;  /* 0x0000023814001986 */ /* 0x0001e2000c10150c */
[----:B------:R-:W-:Y:S05]  /*1b00*/  @!P0 BRA `(.L_x_28) ;  /* 0x0000000000048947 */ /* 0x000fea0003800000 */
[----:B------:R3:W5:Y:S02]  /*1b10*/  LDG.E.LTC128B.U16 R22, desc[UR12][R4.64+0x10] ;  /* 0x0000100c04167981 */ /* 0x000764000c1e1520 */
.L_x_28:
[----:B------:R-:W-:Y:S05]  /*1b20*/  BSYNC B0 ;  /* 0x0000000000007941 */ /* 0x000fea0003800000 */
.L_x_27:
[----:B-----5:R-:W-:Y:S01]  /*1b30*/  IMAD.U32 R57, R22, 0x10000, RZ ;  /* 0x0001000016397824 */ /* 0x020fe200078e00ff */
[----:B------:R-:W-:Y:S01]  /*1b40*/  ISETP.GT.AND P2, PT, R15, 0x9, PT ;  /* 0x000000090f00780c */ /* 0x000fe20003f44270 */
[----:B------:R-:W-:Y:S02]  /*1b50*/  BSSY B0, `(.L_x_29) ;  /* 0x0000009000007945 */ /* 0x000fe40003800000 */
[----:B------:R-:W-:Y:S01]  /*1b60*/  FMUL R57, R57, R14 ;  /* 0x0000000e39397220 */ /* 0x000fe20000400000 */
[----:B------:R-:W-:Y:S02]  /*1b70*/  ISETP.GT.AND P1, PT, R16, RZ, P2 ;  /* 0x000000ff1000720c */ /* 0x000fe40001724270 */
[----:B0-----:R-:W-:Y:S01]  /*1b80*/  P2R R56, PR, RZ, 0x4 ;  /* 0x00000004ff387803 */ /* 0x001fe20000000000 */
[----:B------:R-:W-:-:S05]  /*1b90*/  FFMA R57, R60, R0, R57 ;  /* 0x000000003c397223 */ /* 0x000fca0000000039 */
[----:B------:R-:W-:-:S05]  /*1ba0*/  F2FP.BF16.F32.PACK_AB R57, RZ, R57 ;  /* 0x00000039ff39723e */ /* 0x000fca00000010ff */
[----:B------:R0:W-:Y:S01]  /*1bb0*/  @P0 STG.E.U16 desc[UR12][R2.64+0x10], R57 ;  /* 0x0000103902000986 */ /* 0x0001e2000c10150c */
[----:B------:R-:W-:Y:S05]  /*1bc0*/  @!P1 BRA `(.L_x_30) ;  /* 0x0000000000049947 */ /* 0x000fea0003800000 */
[----:B------:R4:W5:Y:S02]  /*1bd0*/  LDG.E.LTC128B.U16 R22, desc[UR12][R4.64+0x12] ;  /* 0x0000120c04167981 */ /* 0x000964000c1e1520 */
.L_x_30:
[----:B------:R-:W-:Y:S05]  /*1be0*/  BSYNC B0 ;  /* 0x0000000000007941 */ /* 0x000fea0003800000 */
.L_x_29:
[----:B0----5:R-:W-:Y:S01]  /*1bf0*/  IMAD.U32 R57, R22, 0x10000, RZ ;  /* 0x0001000016397824 */ /* 0x021fe200078e00ff */
[----:B------:R-:W-:Y:S01]  /*1c00*/  ISETP.GT.AND P0, PT, R16, 0x8, P3 ;  /* 0x000000081000780c */ /* 0x000fe20001f04270 */
[----:B------:R-:W-:Y:S02]  /*1c10*/  BSSY B0, `(.L_x_31) ;  /* 0x0000007000007945 */ /* 0x000fe40003800000 */
[----:B------:R-:W-:-:S04]  /*1c20*/  FMUL R56, R57, R14 ;  /* 0x0000000e39387220 */ /* 0x000fc80000400000 */
[----:B------:R-:W-:-:S05]  /*1c30*/  FFMA R56, R61, R0, R56 ;  /* 0x000000003d387223 */ /* 0x000fca0000000038 */
[----:B------:R-:W-:-:S05]  /*1c40*/  F2FP.BF16.F32.PACK_AB R56, RZ, R56 ;  /* 0x00000038ff38723e */ /* 0x000fca00000010ff */
[----:B------:R0:W-:Y:S01]  /*1c50*/  @P1 STG.E.U16 desc[UR12][R2.64+0x12], R56 ;  /* 0x0000123802001986 */ /* 0x0001e2000c10150c */
[----:B------:R-:W-:Y:S05]  /*1c60*/  @!P0 BRA `(.L_x_32) ;  /* 0x0000000000048947 */ /* 0x000fea0003800000 */
[----:B------:R0:W5:Y:S02]  /*1c70*/  LDG.E.LTC128B.U16 R22, desc[UR12][R12.64+0x10] ;  /* 0x0000100c0c167981 */ /* 0x000164000c1e1520 */
.L_x_32:
[----:B------:R-:W-:Y:S05]  /*1c80*/  BSYNC B0 ;  /* 0x0000000000007941 */ /* 0x000fea0003800000 */
.L_x_31:
[----:B-----5:R-:W-:Y:S01]  /*1c90*/  IMAD.U32 R57, R22, 0x10000, RZ ;  /* 0x0001000016397824 */ /* 0x020fe200078e00ff */
        /* <DEDUP_REMOVED lines=8> */
.L_x_34:
[----:B------:R-:W-:Y:S05]  /*1d20*/  BSYNC B0 ;  /* 0x0000000000007941 */ /* 0x000fea0003800000 */
.L_x_33:
[----:B-----5:R-:W-:Y:S01]  /*1d30*/  IMAD.U32 R59, R22, 0x10000, RZ ;  /* 0x00010000163b7824 */ /* 0x020fe200078e00ff */
[----:B------:R-:W-:Y:S01]  /*1d40*/  ISETP.GT.AND P3, PT, R15, 0x10, PT ;  /* 0x000000100f00780c */ /* 0x000fe20003f64270 */
[C---:B0-----:R-:W-:Y:S01]  /*1d50*/  IMAD.SHL.U32 R57, R17.reuse, 0x2, RZ ;  /* 0x0000000211397824 */ /* 0x041fe200078e00ff */
[----:B------:R-:W-:Y:S01]  /*1d60*/  SHF.L.U64.HI R17, R17, 0x1, R18 ;  /* 0x0000000111117819 */ /* 0x000fe20000010212 */
[----:B------:R-:W-:Y:S01]  /*1d70*/  FMUL R56, R59, R14 ;  /* 0x0000000e3b387220 */ /* 0x000fe20000400000 */
[----:B------:R-:W-:Y:S02]  /*1d80*/  BSSY B0, `(.L_x_35) ;  /* 0x000000a000007945 */ /* 0x000fe40003800000 */
[----:B------:R-:W-:Y:S01]  /*1d90*/  IADD3 R18, P0, P2, R57, R2, R23 ;  /* 0x0000000239127210 */ /* 0x000fe20007a1e017 */
[----:B------:R-:W-:Y:S01]  /*1da0*/  FFMA R56, R63, R0, R56 ;  /* 0x000000003f387223 */ /* 0x000fe20000000038 */
[----:B------:R-:W-:Y:S02]  /*1db0*/  P2R R23, PR, RZ, 0x8 ;  /* 0x00000008ff177803 */ /* 0x000fe40000000000 */
[----:B------:R-:W-:-:S02]  /*1dc0*/  IADD3.X R19, R17, R3, R19, P0, P2 ;  /* 0x0000000311137210 */ /* 0x000fc400007e4413 */
[----:B------:R-:W-:Y:S02]  /*1dd0*/  F2FP.BF16.F32.PACK_AB R56, RZ, R56 ;  /* 0x00000038ff38723e */ /* 0x000fe400000010ff */
[----:B------:R-:W-:-:S03]  /*1de0*/  ISETP.GT.AND P0, PT, R16, RZ, P3 ;  /* 0x000000ff1000720c */ /* 0x000fc60001f04270 */
[----:B------:R0:W-:Y:S10]  /*1df0*/  @P1 STG.E.U16 desc[UR12][R20.64+0x12], R56 ;  /* 0x0000123814001986 */ /* 0x0001f4000c10150c */
[----:B------:R-:W-:Y:S05]  /*1e00*/  @!P0 BRA `(.L_x_36) ;  /* 0x0000000000048947 */ /* 0x000fea0003800000 */
[----:B------:R0:W5:Y:S02]  /*1e10*/  LDG.E.LTC128B.U16 R22, desc[UR12][R4.64+0x20] ;  /* 0x0000200c04167981 */ /* 0x000164000c1e1520 */
.L_x_36:
[----:B------:R-:W-:Y:S05]  /*1e20*/  BSYNC B0 ;  /* 0x0000000000007941 */ /* 0x000fea0003800000 */
.L_x_35:
[----:B-----5:R-:W-:Y:S01]  /*1e30*/  IMAD.U32 R23, R22, 0x10000, RZ ;  /* 0x0001000016177824 */ /* 0x020fe200078e00ff */
[----:B------:R-:W-:Y:S01]  /*1e40*/  ISETP.GT.AND P1, PT, R15, 0x11, PT ;  /* 0x000000110f00780c */ /* 0x000fe20003f24270 */
[----:B------:R-:W-:Y:S02]  /*1e50*/  BSSY B0, `(.L_x_37) ;  /* 0x0000009000007945 */ /* 0x000fe40003800000 */
[----:B------:R-:W-:-:S04]  /*1e60*/  FMUL R23, R23, R14 ;  /* 0x0000000e17177220 */ /* 0x000fc80000400000 */
[----:B------:R-:W-:-:S05]  /*1e70*/  FFMA R23, R64, R0, R23 ;  /* 0x0000000040177223 */ /* 0x000fca0000000017 */
[----:B------:R-:W-:-:S05]  /*1e80*/  F2FP.BF16.F32.PACK_AB R23, RZ, R23 ;  /* 0x00000017ff17723e */ /* 0x000fca00000010ff */
[----:B------:R1:W-:Y:S01]  /*1e90*/  @P0 STG.E.U16 desc[UR12][R2.64+0x20], R23 ;  /* 0x0000201702000986 */ /* 0x0003e2000c10150c */
[----:B------:R-:W-:Y:S02]  /*1ea0*/  ISETP.GT.AND P0, PT, R16, RZ, P1 ;  /* 0x000000ff1000720c */ /* 0x000fe40000f04270 */
[----:B-1----:R-:W-:-:S11]  /*1eb0*/  P2R R23, PR, RZ, 0x2 ;  /* 0x00000002ff177803 */ /* 0x002fd60000000000 */
[----:B------:R-:W-:Y:S05]  /*1ec0*/  @!P0 BRA `(.L_x_38) ;  /* 0x0000000000048947 */ /* 0x000fea0003800000 */
[----:B------:R1:W5:Y:S02]  /*1ed0*/  LDG.E.LTC128B.U16 R22, desc[UR12][R4.64+0x22] ;  /* 0x0000220c04167981 */ /* 0x000364000c1e1520 */
.L_x_38:
[----:B------:R-:W-:Y:S05]  /*1ee0*/  BSYNC B0 ;  /* 0x0000000000007941 */ /* 0x000fea0003800000 */
.L_x_37:
[----:B-----5:R-:W-:Y:S01]  /*1ef0*/  IMAD.U32 R23, R22, 0x10000, RZ ;  /* 0x0001000016177824 */ /* 0x020fe200078e00ff */
[----:B------:R-:W-:Y:S03]  /*1f00*/  BSSY B0, `(.L_x_39) ;  /* 0x0000008000007945 */ /* 0x000fe60003800000 */
[----:B0-----:R-:W-:-:S04]  /*1f10*/  FMUL R56, R23, R14 ;  /* 0x0000000e17387220 */ /* 0x001fc80000400000 */
[----:B------:R-:W-:-:S05]  /*1f20*/  FFMA R56, R65, R0, R56 ;  /* 0x0000000041387223 */ /* 0x000fca0000000038 */
[----:B------:R-:W-:-:S05]  /*1f30*/  F2FP.BF16.F32.PACK_AB R56, RZ, R56 ;  /* 0x00000038ff38723e */ /* 0x000fca00000010ff */
[----:B------:R0:W-:Y:S01]  /*1f40*/  @P0 STG.E.U16 desc[UR12][R2.64+0x22], R56 ;  /* 0x0000223802000986 */ /* 0x0001e2000c10150c */
[----:B------:R-:W-:-:S13]  /*1f50*/  ISETP.GT.AND P0, PT, R16, 0x8, P3 ;  /* 0x000000081000780c */ /* 0x000fda0001f04270 */
[----:B0-----:R-:W-:Y:S05]  /*1f60*/  @!P0 BRA `(.L_x_40) ;  /* 0x0000000000048947 */ /* 0x001fea0003800000 */
[----:B------:R0:W5:Y:S02]  /*1f70*/  LDG.E.LTC128B.U16 R22, desc[UR12][R12.64+0x20] ;  /* 0x0000200c0c167981 */ /* 0x000164000c1e1520 */
.L_x_40:
[----:B------:R-:W-:Y:S05]  /*1f80*/  BSYNC B0 ;  /* 0x0000000000007941 */ /* 0x000fea0003800000 */
.L_x_39:
[C---:B-----5:R-:W-:Y:S01]  /*1f90*/  IMAD.U32 R23, R22.reuse, 0x10000, RZ ;  /* 0x0001000016177824 */ /* 0x060fe200078e00ff */
[----:B------:R-:W-:Y:S01]  /*1fa0*/  BSSY B0, `(.L_x_41) ;  /* 0x000000c000007945 */ /* 0x000fe20003800000 */
[----:B------:R-:W-:Y:S02]  /*1fb0*/  PRMT R56, R22, 0x7610, R56 ;  /* 0x0000761016387816 */ /* 0x000fe40000000038 */
[----:B------:R-:W-:-:S04]  /*1fc0*/  FMUL R23, R23, R14 ;  /* 0x0000000e17177220 */ /* 0x000fc80000400000 */
[----:B------:R-:W-:-:S05]  /*1fd0*/  FFMA R23, R66, R0, R23 ;  /* 0x0000000042177223 */ /* 0x000fca0000000017 */
[----:B------:R-:W-:-:S04]  /*1fe0*/  F2FP.BF16.F32.PACK_AB R23, RZ, R23 ;  /* 0x00000017ff17723e */ /* 0x000fc800000010ff */
[----:B------:R-:W-:-:S05]  /*1ff0*/  PRMT R58, R23, 0x7610, R58 ;  /* 0x00007610173a7816 */ /* 0x000fca000000003a */
[----:B------:R0:W-:Y:S01]  /*2000*/  @P0 STG.E.U16 desc[UR12][R20.64+0x20], R58 ;  /* 0x0000203a14000986 */ /* 0x0001e2000c10150c */
[----:B------:R-:W-:-:S05]  /*2010*/  IADD3 R59, P0, R6, 0x40, RZ ;  /* 0x00000040063b7810 */ /* 0x000fca0007f1e0ff */
[----:B------:R-:W-:Y:S01]  /*2020*/  IMAD.X R23, RZ, RZ, R7, P0 ;  /* 0x000000ffff177224 */ /* 0x000fe200000e0607 */
[----:B------:R-:W-:-:S13]  /*2030*/  ISETP.GT.AND P0, PT, R16, 0x8, P1 ;  /* 0x000000081000780c */ /* 0x000fda0000f04270 */
[----:B0-----:R-:W-:Y:S05]  /*2040*/  @!P0 BRA `(.L_x_42) ;  /* 0x0000000000048947 */ /* 0x001fea0003800000 */
[----:B------:R0:W5:Y:S02]  /*2050*/  LDG.E.LTC128B.U16 R56, desc[UR12][R12.64+0x22] ;  /* 0x0000220c0c387981 */ /* 0x000164000c1e1520 */
.L_x_42:
[----:B------:R-:W-:Y:S05]  /*2060*/  BSYNC B0 ;  /* 0x0000000000007941 */ /* 0x000fea0003800000 */
.L_x_41:
[----:B-----5:R-:W-:Y:S01]  /*2070*/  IMAD.U32 R7, R56, 0x10000, RZ ;  /* 0x0001000038077824 */ /* 0x020fe200078e00ff */
[----:B------:R-:W-:Y:S01]  /*2080*/  ISETP.GT.AND P2, PT, R15, 0x18, PT ;  /* 0x000000180f00780c */ /* 0x000fe20003f44270 */
[----:B------:R-:W-:Y:S01]  /*2090*/  IMAD.WIDE.U32 R10, R59, UR6, R10 ;  /* 0x000000063b0a7c25 */ /* 0x000fe2000f8e000a */
[----:B------:R-:W-:Y:S03]  /*20a0*/  BSSY B0, `(.L_x_43) ;  /* 0x0000014000007945 */ /* 0x000fe60003800000 */
[----:B------:R-:W-:-:S04]  /*20b0*/  FMUL R6, R7, R14 ;  /* 0x0000000e07067220 */ /* 0x000fc80000400000 */
[----:B------:R-:W-:-:S05]  /*20c0*/  FFMA R6, R67, R0, R6 ;  /* 0x0000000043067223 */ /* 0x000fca0000000006 */
[----:B------:R-:W-:Y:S01]  /*20d0*/  F2FP.BF16.F32.PACK_AB R7, RZ, R6 ;  /* 0x00000006ff07723e */ /* 0x000fe200000010ff */
[----:B------:R-:W-:Y:S02]  /*20e0*/  IMAD R6, R23, UR6, RZ ;  /* 0x0000000617067c24 */ /* 0x000fe4000f8e02ff */
[----:B------:R-:W-:Y:S01]  /*20f0*/  IMAD.WIDE.U32 R22, R59, UR6, R8 ;  /* 0x000000063b167c25 */ /* 0x000fe2000f8e0008 */
[----:B------:R-:W-:-:S03]  /*2100*/  PRMT R58, R7, 0x7610, R58 ;  /* 0x00007610073a7816 */ /* 0x000fc6000000003a */
[----:B------:R-:W-:Y:S02]  /*2110*/  IMAD R61, R59, UR7, R6 ;  /* 0x000000073b3d7c24 */ /* 0x000fe4000f8e0206 */
[----:B------:R0:W-:Y:S01]  /*2120*/  @P0 STG.E.U16 desc[UR12][R20.64+0x22], R58 ;  /* 0x0000223a14000986 */ /* 0x0001e2000c10150c */
[----:B------:R-:W-:Y:S01]  /*2130*/  LEA R6, P0, R22, UR8, 0x1 ;  /* 0x0000000816067c11 */ /* 0x000fe2000f8008ff */
[----:B------:R-:W-:-:S05]  /*2140*/  IMAD.IADD R7, R23, 0x1, R61 ;  /* 0x0000000117077824 */ /* 0x000fca00078e023d */
[----:B------:R-:W-:Y:S02]  /*2150*/  LEA.HI.X R7, R22, UR9, R7, 0x1, P0 ;  /* 0x0000000916077c11 */ /* 0x000fe400080f0c07 */
[----:B------:R-:W-:-:S04]  /*2160*/  IADD3 R10, P0, R8, R10, RZ ;  /* 0x0000000a080a7210 */ /* 0x000fc80007f1e0ff */
[----:B------:R-:W-:Y:S02]  /*2170*/  IADD3.X R9, R9, R61, R11, P0, !PT ;  /* 0x0000003d09097210 */ /* 0x000fe400007fe40b */
[----:B------:R-:W-:-:S04]  /*2180*/  LEA R8, P0, R10, UR8, 0x1 ;  /* 0x000000080a087c11 */ /* 0x000fc8000f8008ff */
[----:B------:R-:W-:Y:S02]  /*2190*/  LEA.HI.X R9, R10, UR9, R9, 0x1, P0 ;  /* 0x000000090a097c11 */ /* 0x000fe400080f0c09 */
[----:B------:R-:W-:Y:S02]  /*21a0*/  ISETP.GT.AND P0, PT, R16, RZ, P2 ;  /* 0x000000ff1000720c */ /* 0x000fe40001704270 */
[----:B------:R-:W-:-:S11]  /*21b0*/  P2R R10, PR, RZ, 0x4 ;  /* 0x00000004ff0a7803 */ /* 0x000fd60000000000 */
[----:B0-----:R-:W-:Y:S05]  /*21c0*/  @!P0 BRA `(.L_x_44) ;  /* 0x0000000000048947 */ /* 0x001fea0003800000 */
[----:B------:R0:W5:Y:S02]  /*21d0*/  LDG.E.LTC128B.U16 R56, desc[UR12][R4.64+0x30] ;  /* 0x0000300c04387981 */ /* 0x000164000c1e1520 */
.L_x_44:
[----:B------:R-:W-:Y:S05]  /*21e0*/  BSYNC B0 ;  /* 0x0000000000007941 */ /* 0x000fea0003800000 */
.L_x_43:
[----:B-----5:R-:W-:Y:S01]  /*21f0*/  IMAD.U32 R11, R56, 0x10000, RZ ;  /* 0x00010000380b7824 */ /* 0x020fe200078e00ff */
[----:B------:R-:W-:Y:S01]  /*2200*/  ISETP.GT.AND P1, PT, R15, 0x19, PT ;  /* 0x000000190f00780c */ /* 0x000fe20003f24270 */
[----:B------:R-:W-:Y:S02]  /*2210*/  BSSY B0, `(.L_x_45) ;  /* 0x0000009000007945 */ /* 0x000fe40003800000 */
[----:B------:R-:W-:Y:S01]  /*2220*/  FMUL R11, R11, R14 ;  /* 0x0000000e0b0b7220 */ /* 0x000fe20000400000 */
[----:B------:R-:W-:-:S03]  /*2230*/  P2R R10, PR, RZ, 0x2 ;  /* 0x00000002ff0a7803 */ /* 0x000fc60000000000 */
[----:B------:R-:W-:-:S05]  /*2240*/  FFMA R11, R68, R0, R11 ;  /* 0x00000000440b7223 */ /* 0x000fca000000000b */
[----:B------:R-:W-:-:S05]  /*2250*/  F2FP.BF16.F32.PACK_AB R11, RZ, R11 ;  /* 0x0000000bff0b723e */ /* 0x000fca00000010ff */
[----:B------:R0:W-:Y:S01]  /*2260*/  @P0 STG.E.U16 desc[UR12][R2.64+0x30], R11 ;  /* 0x0000300b02000986 */ /* 0x0001e2000c10150c */
[----:B------:R-:W-:-:S13]  /*2270*/  ISETP.GT.AND P0, PT, R16, RZ, P1 ;  /* 0x000000ff1000720c */ /* 0x000fda0000f04270 */
[----:B0-----:R-:W-:Y:S05]  /*2280*/  @!P0 BRA `(.L_x_46) ;  /* 0x0000000000048947 */ /* 0x001fea0003800000 */
[----:B------:R0:W5:Y:S02]  /*2290*/  LDG.E.LTC128B.U16 R56, desc[UR12][R4.64+0x32] ;  /* 0x0000320c04387981 */ /* 0x000164000c1e1520 */
.L_x_46:
[----:B------:R-:W-:Y:S05]  /*22a0*/  BSYNC B0 ;  /* 0x0000000000007941 */ /* 0x000fea0003800000 */
.L_x_45:
[----:B-----5:R-:W-:Y:S01]  /*22b0*/  IMAD.U32 R11, R56, 0x10000, RZ ;  /* 0x00010000380b7824 */ /* 0x020fe200078e00ff */
[----:B------:R-:W-:Y:S03]  /*22c0*/  BSSY B0, `(.L_x_47) ;  /* 0x0000008000007945 */ /* 0x000fe60003800000 */
[----:B------:R-:W-:-:S04]  /*22d0*/  FMUL R10, R11, R14 ;  /* 0x0000000e0b0a7220 */ /* 0x000fc80000400000 */
[----:B------:R-:W-:-:S05]  /*22e0*/  FFMA R10, R69, R0, R10 ;  /* 0x00000000450a7223 */ /* 0x000fca000000000a */
[----:B------:R-:W-:-:S05]  /*22f0*/  F2FP.BF16.F32.PACK_AB R10, RZ, R10 ;  /* 0x0000000aff0a723e */ /* 0x000fca00000010ff */
[----:B------:R0:W-:Y:S01]  /*2300*/  @P0 STG.E.U16 desc[UR12][R2.64+0x32], R10 ;  /* 0x0000320a02000986 */ /* 0x0001e2000c10150c */
[----:B------:R-:W-:-:S13]  /*2310*/  ISETP.GT.AND P0, PT, R16, 0x8, P2 ;  /* 0x000000081000780c */ /* 0x000fda0001704270 */
[----:B0-----:R-:W-:Y:S05]  /*2320*/  @!P0 BRA `(.L_x_48) ;  /* 0x0000000000048947 */ /* 0x001fea0003800000 */
[----:B------:R0:W5:Y:S02]  /*2330*/  LDG.E.LTC128B.U16 R56, desc[UR12][R12.64+0x30] ;  /* 0x0000300c0c387981 */ /* 0x000164000c1e1520 */
.L_x_48:
[----:B------:R-:W-:Y:S05]  /*2340*/  BSYNC B0 ;  /* 0x0000000000007941 */ /* 0x000fea0003800000 */
.L_x_47:
        /* <DEDUP_REMOVED lines=9> */
.L_x_50:
[----:B------:R-:W-:Y:S05]  /*23e0*/  BSYNC B0 ;  /* 0x0000000000007941 */ /* 0x000fea0003800000 */
.L_x_49:
        /* <DEDUP_REMOVED lines=11> */
.L_x_52:
[----:B------:R-:W-:Y:S05]  /*24a0*/  BSYNC B0 ;  /* 0x0000000000007941 */ /* 0x000fea0003800000 */
.L_x_51:
        /* <DEDUP_REMOVED lines=11> */
.L_x_54:
[----:B------:R-:W-:Y:S05]  /*2560*/  BSYNC B0 ;  /* 0x0000000000007941 */ /* 0x000fea0003800000 */
.L_x_53:
        /* <DEDUP_REMOVED lines=9> */
.L_x_56:
[----:B------:R-:W-:Y:S05]  /*2600*/  BSYNC B0 ;  /* 0x0000000000007941 */ /* 0x000fea0003800000 */
.L_x_55:
        /* <DEDUP_REMOVED lines=9> */
.L_x_58:
[----:B------:R-:W-:Y:S05]  /*26a0*/  BSYNC B0 ;  /* 0x0000000000007941 */ /* 0x000fea0003800000 */
.L_x_57:
        /* <DEDUP_REMOVED lines=11> */
.L_x_60:
[----:B------:R-:W-:Y:S05]  /*2760*/  BSYNC B0 ;  /* 0x0000000000007941 */ /* 0x000fea0003800000 */
.L_x_59:
[----:B-----5:R-:W-:Y:S01]  /*2770*/  IMAD.U32 R11, R56, 0x10000, RZ ;  /* 0x00010000380b7824 */ /* 0x020fe200078e00ff */
[----:B------:R-:W-:Y:S01]  /*2780*/  ISETP.GT.AND P4, PT, R15, 0x29, PT ;  /* 0x000000290f00780c */ /* 0x000fe20003f84270 */
[----:B------:R-:W-:Y:S02]  /*2790*/  BSSY B0, `(.L_x_61) ;  /* 0x0000008000007945 */ /* 0x000fe40003800000 */
[----:B------:R-:W-:-:S04]  /*27a0*/  FMUL R11, R11, R14 ;  /* 0x0000000e0b0b7220 */ /* 0x000fc80000400000 */
[----:B------:R-:W-:-:S05]  /*27b0*/  FFMA R11, R76, R0, R11 ;  /* 0x000000004c0b7223 */ /* 0x000fca000000000b */
[----:B------:R-:W-:-:S05]  /*27c0*/  F2FP.BF16.F32.PACK_AB R11, RZ, R11 ;  /* 0x0000000bff0b723e */ /* 0x000fca00000010ff */
[----:B------:R0:W-:Y:S01]  /*27d0*/  @P0 STG.E.U16 desc[UR12][R2.64+0x50], R11 ;  /* 0x0000500b02000986 */ /* 0x0001e2000c10150c */
[----:B------:R-:W-:-:S13]  /*27e0*/  ISETP.GT.AND P0, PT, R16, RZ, P4 ;  /* 0x000000ff1000720c */ /* 0x000fda0002704270 */
[----:B0-----:R-:W-:Y:S05]  /*27f0*/  @!P0 BRA `(.L_x_62) ;  /* 0x0000000000048947 */ /* 0x001fea0003800000 */
[----:B------:R0:W5:Y:S02]  /*2800*/  LDG.E.LTC128B.U16 R56, desc[UR12][R4.64+0x52] ;  /* 0x0000520c04387981 */ /* 0x000164000c1e1520 */
.L_x_62:
[----:B------:R-:W-:Y:S05]  /*2810*/  BSYNC B0 ;  /* 0x0000000000007941 */ /* 0x000fea0003800000 */
.L_x_61:
        /* <DEDUP_REMOVED lines=9> */
.L_x_64:
[----:B------:R-:W-:Y:S05]  /*28b0*/  BSYNC B0 ;  /* 0x0000000000007941 */ /* 0x000fea0003800000 */
.L_x_63:
        /* <DEDUP_REMOVED lines=9> */
.L_x_66:
[----:B------:R-:W-:Y:S05]  /*2950*/  BSYNC B0 ;  /* 0x0000000000007941 */ /* 0x000fea0003800000 */
.L_x_65:
        /* <DEDUP_REMOVED lines=10> */
.L_x_68:
[----:B------:R-:W-:Y:S05]  /*2a00*/  BSYNC B0 ;  /* 0x0000000000007941 */ /* 0x000fea0003800000 */
.L_x_67:
        /* <DEDUP_REMOVED lines=10> */
.L_x_70:
[----:B------:R-:W-:Y:S05]  /*2ab0*/  BSYNC B0 ;  /* 0x0000000000007941 */ /* 0x000fea0003800000 */
.L_x_69:
        /* <DEDUP_REMOVED lines=9> */
.L_x_72:
[----:B------:R-:W-:Y:S05]  /*2b50*/  BSYNC B0 ;  /* 0x0000000000007941 */ /* 0x000fea0003800000 */
.L_x_71:
        /* <DEDUP_REMOVED lines=9> */
.L_x_74:
[----:B------:R-:W-:Y:S05]  /*2bf0*/  BSYNC B0 ;  /* 0x0000000000007941 */ /* 0x000fea0003800000 */
.L_x_73:
        /* <DEDUP_REMOVED lines=10> */
.L_x_76:
[----:B------:R-:W-:Y:S05]  /*2ca0*/  BSYNC B0 ;  /* 0x0000000000007941 */ /* 0x000fea0003800000 */
.L_x_75:
[----:B-----5:R-:W-:Y:S01]  /*2cb0*/  IMAD.U32 R11, R56, 0x10000, RZ ;  /* 0x00010000380b7824 */ /* 0x020fe200078e00ff */
[----:B------:R-:W-:Y:S03]  /*2cc0*/  BSSY B0, `(.L_x_77) ;  /* 0x000000d000007945 */ /* 0x000fe60003800000 */
[----:B------:R-:W-:-:S04]  /*2cd0*/  FMUL R11, R11, R14 ;  /* 0x0000000e0b0b7220 */ /* 0x000fc80000400000 */
[----:B------:R-:W-:-:S05]  /*2ce0*/  FFMA R11, R84, R0, R11 ;  /* 0x00000000540b7223 */ /* 0x000fca000000000b */
[----:B------:R-:W-:-:S05]  /*2cf0*/  F2FP.BF16.F32.PACK_AB R11, RZ, R11 ;  /* 0x0000000bff0b723e */ /* 0x000fca00000010ff */
[----:B------:R1:W-:Y:S01]  /*2d00*/  @P0 STG.E.U16 desc[UR12][R2.64+0x70], R11 ;  /* 0x0000700b02000986 */ /* 0x0003e2000c10150c */
[----:B------:R-:W-:-:S05]  /*2d10*/  IADD3 R22, P0, R57, R20, RZ ;  /* 0x0000001439167210 */ /* 0x000fca0007f1e0ff */
[----:B------:R-:W-:Y:S01]  /*2d20*/  IMAD.X R23, R17, 0x1, R21, P0 ;  /* 0x0000000111177824 */ /* 0x000fe200000e0615 */
[----:B------:R-:W-:-:S05]  /*2d30*/  IADD3 R10, P0, R57, R2, RZ ;  /* 0x00000002390a7210 */ /* 0x000fca0007f1e0ff */
[----:B-1----:R-:W-:Y:S01]  /*2d40*/  IMAD.X R11, R17, 0x1, R3, P0 ;  /* 0x00000001110b7824 */ /* 0x002fe200000e0603 */
[----:B------:R-:W-:-:S04]  /*2d50*/  ISETP.GT.AND P0, PT, R15, 0x39, PT ;  /* 0x000000390f00780c */ /* 0x000fc80003f04270 */
[----:B------:R-:W-:-:S13]  /*2d60*/  ISETP.GT.AND P5, PT, R16, RZ, P0 ;  /* 0x000000ff1000720c */ /* 0x000fda00007a4270 */
[----:B------:R-:W-:Y:S05]  /*2d70*/  @!P5 BRA `(.L_x_78) ;  /* 0x000000000004d947 */ /* 0x000fea0003800000 */
[----:B------:R1:W5:Y:S02]  /*2d80*/  LDG.E.LTC128B.U16 R56, desc[UR12][R4.64+0x72] ;  /* 0x0000720c04387981 */ /* 0x000364000c1e1520 */
.L_x_78:
[----:B------:R-:W-:Y:S05]  /*2d90*/  BSYNC B0 ;  /* 0x0000000000007941 */ /* 0x000fea0003800000 */
.L_x_77:
[----:B01-345:R-:W-:Y:S01]  /*2da0*/  IMAD.U32 R5, R56, 0x10000, RZ ;  /* 0x0001000038057824 */ /* 0x03bfe200078e00ff */
        /* <DEDUP_REMOVED lines=8> */
.L_x_80:
[----:B------:R-:W-:Y:S05]  /*2e30*/  BSYNC B0 ;  /* 0x0000000000007941 */ /* 0x000fea0003800000 */
.L_x_79:
[----:B-----5:R-:W-:Y:S01]  /*2e40*/  IMAD.U32 R3, R56, 0x10000, RZ ;  /* 0x0001000038037824 */ /* 0x020fe200078e00ff */
[----:B------:R-:W-:Y:S03]  /*2e50*/  BSSY B0, `(.L_x_81) ;  /* 0x0000008000007945 */ /* 0x000fe60003800000 */
[----:B------:R-:W-:-:S04]  /*2e60*/  FMUL R3, R3, R14 ;  /* 0x0000000e03037220 */ /* 0x000fc80000400000 */
[----:B------:R-:W-:-:S05]  /*2e70*/  FFMA R3, R86, R0, R3 ;  /* 0x0000000056037223 */ /* 0x000fca0000000003 */
[----:B------:R-:W-:-:S05]  /*2e80*/  F2FP.BF16.F32.PACK_AB R3, RZ, R3 ;  /* 0x00000003ff03723e */ /* 0x000fca00000010ff */
[----:B------:R1:W-:Y:S01]  /*2e90*/  @P5 STG.E.U16 desc[UR12][R20.64+0x70], R3 ;  /* 0x0000700314005986 */ /* 0x0003e2000c10150c */
[----:B------:R-:W-:-:S13]  /*2ea0*/  ISETP.GT.AND P5, PT, R16, 0x8, P0 ;  /* 0x000000081000780c */ /* 0x000fda00007a4270 */
[----:B-1----:R-:W-:Y:S05]  /*2eb0*/  @!P5 BRA `(.L_x_82) ;  /* 0x000000000004d947 */ /* 0x002fea0003800000 */
[----:B------:R1:W5:Y:S02]  /*2ec0*/  LDG.E.LTC128B.U16 R56, desc[UR12][R12.64+0x72] ;  /* 0x0000720c0c387981 */ /* 0x000364000c1e1520 */
.L_x_82:
[----:B------:R-:W-:Y:S05]  /*2ed0*/  BSYNC B0 ;  /* 0x0000000000007941 */ /* 0x000fea0003800000 */
.L_x_81:
[----:B-----5:R-:W-:-:S04]  /*2ee0*/  IMAD.U32 R3, R56, 0x10000, RZ ;  /* 0x0001000038037824 */ /* 0x020fc800078e00ff */
[----:B------:R-:W-:-:S04]  /*2ef0*/  FMUL R2, R3, R14 ;  /* 0x0000000e03027220 */ /* 0x000fc80000400000 */
[----:B------:R-:W-:-:S05]  /*2f00*/  FFMA R2, R87, R0, R2 ;  /* 0x0000000057027223 */ /* 0x000fca0000000002 */
[----:B------:R-:W-:-:S05]  /*2f10*/  F2FP.BF16.F32.PACK_AB R2, RZ, R2 ;  /* 0x00000002ff02723e */ /* 0x000fca00000010ff */
[----:B------:R3:W-:Y:S01]  /*2f20*/  @P5 STG.E.U16 desc[UR12][R20.64+0x72], R2 ;  /* 0x0000720214005986 */ /* 0x0007e2000c10150c */
[----:B------:R-:W-:-:S04]  /*2f30*/  ISETP.GT.AND P5, PT, R15, RZ, PT ;  /* 0x000000ff0f00720c */ /* 0x000fc80003fa4270 */
[----:B------:R-:W-:-:S13]  /*2f40*/  ISETP.GT.AND P5, PT, R16, 0x40, P5 ;  /* 0x000000401000780c */ /* 0x000fda0002fa4270 */
[----:B------:R-:W4:Y:S01]  /*2f50*/  @P5 LDG.E.LTC128B.U16 R56, desc[UR12][R6.64] ;  /* 0x0000000c06385981 */ /* 0x000f22000c1e1520 */
[----:B------:R-:W-:Y:S01]  /*2f60*/  BSSY B0, `(.L_x_83) ;  /* 0x000000a000007945 */ /* 0x000fe20003800000 */
[----:B----4-:R-:W-:-:S04]  /*2f70*/  IMAD.U32 R3, R56, 0x10000, RZ ;  /* 0x0001000038037824 */ /* 0x010fc800078e00ff */
[----:B------:R-:W-:-:S04]  /*2f80*/  FMUL R3, R3, R14 ;  /* 0x0000000e03037220 */ /* 0x000fc80000400000 */
[----:B------:R-:W-:-:S05]  /*2f90*/  FFMA R3, R24, R0, R3 ;  /* 0x0000000018037223 */ /* 0x000fca0000000003 */
[----:B------:R-:W-:-:S05]  /*2fa0*/  F2FP.BF16.F32.PACK_AB R3, RZ, R3 ;  /* 0x00000003ff03723e */ /* 0x000fca00000010ff */
[----:B------:R3:W-:Y:S01]  /*2fb0*/  @P5 STG.E.U16 desc[UR12][R10.64], R3 ;  /* 0x000000030a005986 */ /* 0x0007e2000c10150c */
[----:B------:R-:W-:-:S04]  /*2fc0*/  ISETP.GT.AND P5, PT, R15, 0x1, PT ;  /* 0x000000010f00780c */ /* 0x000fc80003fa4270 */
[----:B------:R-:W-:-:S13]  /*2fd0*/  ISETP.GT.AND P5, PT, R16, 0x40, P5 ;  /* 0x000000401000780c */ /* 0x000fda0002fa4270 */
[----:B---3--:R-:W-:Y:S05]  /*2fe0*/  @!P5 BRA `(.L_x_84) ;  /* 0x000000000004d947 */ /* 0x008fea0003800000 */
[----:B------:R3:W5:Y:S02]  /*2ff0*/  LDG.E.LTC128B.U16 R56, desc[UR12][R6.64+0x2] ;  /* 0x0000020c06387981 */ /* 0x000764000c1e1520 */
.L_x_84:
[----:B------:R-:W-:Y:S05]  /*3000*/  BSYNC B0 ;  /* 0x0000000000007941 */ /* 0x000fea0003800000 */
.L_x_83:
[----:B-----5:R-:W-:Y:S01]  /*3010*/  IMAD.U32 R3, R56, 0x10000, RZ ;  /* 0x0001000038037824 */ /* 0x020fe200078e00ff */
[----:B------:R-:W-:Y:S03]  /*3020*/  BSSY B0, `(.L_x_85) ;  /* 0x000000c000007945 */ /* 0x000fe60003800000 */
[----:B------:R-:W-:Y:S01]  /*3030*/  FMUL R2, R3, R14 ;  /* 0x0000000e03027220 */ /* 0x000fe20000400000 */
[----:B------:R-:W-:-:S03]  /*3040*/  @P5 IMAD.MOV.U32 R3, RZ, RZ, R11 ;  /* 0x000000ffff035224 */ /* 0x000fc600078e000b */
[----:B------:R-:W-:-:S05]  /*3050*/  FFMA R2, R25, R0, R2 ;  /* 0x0000000019027223 */ /* 0x000fca0000000002 */
[----:B------:R-:W-:-:S04]  /*3060*/  F2FP.BF16.F32.PACK_AB R2, RZ, R2 ;  /* 0x00000002ff02723e */ /* 0x000fc800000010ff */
[----:B------:R-:W-:Y:S01]  /*3070*/  PRMT R4, R2, 0x7610, R4 ;  /* 0x0000761002047816 */ /* 0x000fe20000000004 */
[----:B------:R-:W-:-:S05]  /*3080*/  @P5 IMAD.MOV.U32 R2, RZ, RZ, R10 ;  /* 0x000000ffff025224 */ /* 0x000fca00078e000a */
[----:B------:R4:W-:Y:S01]  /*3090*/  @P5 STG.E.U16 desc[UR12][R2.64+0x2], R4 ;  /* 0x0000020402005986 */ /* 0x0009e2000c10150c */
[----:B------:R-:W-:-:S04]  /*30a0*/  ISETP.GT.AND P5, PT, R15, RZ, PT ;  /* 0x000000ff0f00720c */ /* 0x000fc80003fa4270 */
[----:B------:R-:W-:-:S13]  /*30b0*/  ISETP.GT.AND P5, PT, R16, 0x48, P5 ;  /* 0x000000481000780c */ /* 0x000fda0002fa4270 */
[----:B----4-:R-:W-:Y:S05]  /*30c0*/  @!P5 BRA `(.L_x_86) ;  /* 0x000000000004d947 */ /* 0x010fea0003800000 */
[----:B------:R4:W5:Y:S02]  /*30d0*/  LDG.E.LTC128B.U16 R56, desc[UR12][R8.64] ;  /* 0x0000000c08387981 */ /* 0x000964000c1e1520 */
.L_x_86:
[----:B------:R-:W-:Y:S05]  /*30e0*/  BSYNC B0 ;  /* 0x0000000000007941 */ /* 0x000fea0003800000 */
.L_x_85:
[----:B-----5:R-:W-:Y:S01]  /*30f0*/  IMAD.U32 R3, R56, 0x10000, RZ ;  /* 0x0001000038037824 */ /* 0x020fe200078e00ff */
[----:B------:R-:W-:Y:S03]  /*3100*/  BSSY B0, `(.L_x_87) ;  /* 0x0000009000007945 */ /* 0x000fe60003800000 */
[----:B------:R-:W-:-:S04]  /*3110*/  FMUL R3, R3, R14 ;  /* 0x0000000e03037220 */ /* 0x000fc80000400000 */
[----:B------:R-:W-:-:S05]  /*3120*/  FFMA R3, R26, R0, R3 ;  /* 0x000000001a037223 */ /* 0x000fca0000000003 */
[----:B------:R-:W-:-:S05]  /*3130*/  F2FP.BF16.F32.PACK_AB R3, RZ, R3 ;  /* 0x00000003ff03723e */ /* 0x000fca00000010ff */
[----:B------:R0:W-:Y:S01]  /*3140*/  @P5 STG.E.U16 desc[UR12][R22.64], R3 ;  /* 0x0000000316005986 */ /* 0x0001e2000c10150c */
[----:B------:R-:W-:-:S04]  /*3150*/  ISETP.GT.AND P5, PT, R15, 0x1, PT ;  /* 0x000000010f00780c */ /* 0x000fc80003fa4270 */
[----:B------:R-:W-:-:S13]  /*3160*/  ISETP.GT.AND P5, PT, R16, 0x48, P5 ;  /* 0x000000481000780c */ /* 0x000fda0002fa4270 */
[----:B0-----:R-:W-:Y:S05]  /*3170*/  @!P5 BRA `(.L_x_88) ;  /* 0x000000000004d947 */ /* 0x001fea0003800000 */
[----:B------:R0:W5:Y:S02]  /*3180*/  LDG.E.LTC128B.U16 R56, desc[UR12][R8.64+0x2] ;  /* 0x0000020c08387981 */ /* 0x000164000c1e1520 */
.L_x_88:
[----:B------:R-:W-:Y:S05]  /*3190*/  BSYNC B0 ;  /* 0x0000000000007941 */ /* 0x000fea0003800000 */
.L_x_87:
        /* <DEDUP_REMOVED lines=10> */
.L_x_90:
[----:B------:R-:W-:Y:S05]  /*3240*/  BSYNC B0 ;  /* 0x0000000000007941 */ /* 0x000fea0003800000 */
.L_x_89:
[----:B-----5:R-:W-:Y:S01]  /*3250*/  IMAD.U32 R3, R56, 0x10000, RZ ;  /* 0x0001000038037824 */ /* 0x020fe200078e00ff */
[----:B------:R-:W-:Y:S01]  /*3260*/  BSSY B0, `(.L_x_91) ;  /* 0x000000c000007945 */ /* 0x000fe20003800000 */
[----:B------:R-:W-:Y:S02]  /*3270*/  @P5 IMAD.MOV.U32 R2, RZ, RZ, R10 ;  /* 0x000000ffff025224 */ /* 0x000fe400078e000a */
[----:B------:R-:W-:-:S04]  /*3280*/  FMUL R3, R3, R14 ;  /* 0x0000000e03037220 */ /* 0x000fc80000400000 */
[----:B------:R-:W-:-:S05]  /*3290*/  FFMA R3, R28, R0, R3 ;  /* 0x000000001c037223 */ /* 0x000fca0000000003 */
[----:B------:R-:W-:-:S04]  /*32a0*/  F2FP.BF16.F32.PACK_AB R3, RZ, R3 ;  /* 0x00000003ff03723e */ /* 0x000fc800000010ff */
[----:B------:R-:W-:Y:S01]  /*32b0*/  PRMT R4, R3, 0x7610, R4 ;  /* 0x0000761003047816 */ /* 0x000fe20000000004 */
[----:B------:R-:W-:-:S05]  /*32c0*/  @P5 IMAD.MOV.U32 R3, RZ, RZ, R11 ;  /* 0x000000ffff035224 */ /* 0x000fca00078e000b */
[----:B------:R0:W-:Y:S01]  /*32d0*/  @P5 STG.E.U16 desc[UR12][R2.64+0x10], R4 ;  /* 0x0000100402005986 */ /* 0x0001e2000c10150c */
[----:B------:R-:W-:-:S04]  /*32e0*/  ISETP.GT.AND P5, PT, R15, 0x9, PT ;  /* 0x000000090f00780c */ /* 0x000fc80003fa4270 */
[----:B------:R-:W-:-:S13]  /*32f0*/  ISETP.GT.AND P5, PT, R16, 0x40, P5 ;  /* 0x000000401000780c */ /* 0x000fda0002fa4270 */
[----:B0-----:R-:W-:Y:S05]  /*3300*/  @!P5 BRA `(.L_x_92) ;  /* 0x000000000004d947 */ /* 0x001fea0003800000 */
[----:B------:R0:W5:Y:S02]  /*3310*/  LDG.E.LTC128B.U16 R56, desc[UR12][R6.64+0x12] ;  /* 0x0000120c06387981 */ /* 0x000164000c1e1520 */
.L_x_92:
[----:B------:R-:W-:Y:S05]  /*3320*/  BSYNC B0 ;  /* 0x0000000000007941 */ /* 0x000fea0003800000 */
.L_x_91:
        /* <DEDUP_REMOVED lines=13> */
.L_x_94:
[----:B------:R-:W-:Y:S05]  /*3400*/  BSYNC B0 ;  /* 0x0000000000007941 */ /* 0x000fea0003800000 */
.L_x_93:
        /* <DEDUP_REMOVED lines=10> */
.L_x_96:
[----:B------:R-:W-:Y:S05]  /*34b0*/  BSYNC B0 ;  /* 0x0000000000007941 */ /* 0x000fea0003800000 */
.L_x_95:
        /* <DEDUP_REMOVED lines=13> */
.L_x_98:
[----:B------:R-:W-:Y:S05]  /*3590*/  BSYNC B0 ;  /* 0x0000000000007941 */ /* 0x000fea0003800000 */
.L_x_97:
        /* <DEDUP_REMOVED lines=13> */
.L_x_100:
[----:B------:R-:W-:Y:S05]  /*3670*/  BSYNC B0 ;  /* 0x0000000000007941 */ /* 0x000fea0003800000 */
.L_x_99:
        /* <DEDUP_REMOVED lines=13> */
.L_x_102:
[----:B------:R-:W-:Y:S05]  /*3750*/  BSYNC B0 ;  /* 0x0000000000007941 */ /* 0x000fea0003800000 */
.L_x_101:
        /* <DEDUP_REMOVED lines=13> */
.L_x_104:
[----:B------:R-:W-:Y:S05]  /*3830*/  BSYNC B0 ;  /* 0x0000000000007941 */ /* 0x000fea0003800000 */
.L_x_103:
        /* <DEDUP_REMOVED lines=13> */
.L_x_106:
[----:B------:R-:W-:Y:S05]  /*3910*/  BSYNC B0 ;  /* 0x0000000000007941 */ /* 0x000fea0003800000 */
.L_x_105:
        /* <DEDUP_REMOVED lines=13> */
.L_x_108:
[----:B------:R-:W-:Y:S05]  /*39f0*/  BSYNC B0 ;  /* 0x0000000000007941 */ /* 0x000fea0003800000 */
.L_x_107:
        /* <DEDUP_REMOVED lines=13> */
.L_x_110:
[----:B------:R-:W-:Y:S05]  /*3ad0*/  BSYNC B0 ;  /* 0x0000000000007941 */ /* 0x000fea0003800000 */
.L_x_109:
        /* <DEDUP_REMOVED lines=13> */
.L_x_112:
[----:B------:R-:W-:Y:S05]  /*3bb0*/  BSYNC B0 ;  /* 0x0000000000007941 */ /* 0x000fea0003800000 */
.L_x_111:
        /* <DEDUP_REMOVED lines=13> */
.L_x_114:
[----:B------:R-:W-:Y:S05]  /*3c90*/  BSYNC B0 ;  /* 0x0000000000007941 */ /* 0x000fea0003800000 */
.L_x_113:
        /* <DEDUP_REMOVED lines=13> */
.L_x_116:
[----:B------:R-:W-:Y:S05]  /*3d70*/  BSYNC B0 ;  /* 0x0000000000007941 */ /* 0x000fea0003800000 */
.L_x_115:
        /* <DEDUP_REMOVED lines=13> */
.L_x_118:
[----:B------:R-:W-:Y:S05]  /*3e50*/  BSYNC B0 ;  /* 0x0000000000007941 */ /* 0x000fea0003800000 */
.L_x_117:
        /* <DEDUP_REMOVED lines=13> */
.L_x_120:
[----:B------:R-:W-:Y:S05]  /*3f30*/  BSYNC B0 ;  /* 0x0000000000007941 */ /* 0x000fea0003800000 */
.L_x_119:
        /* <DEDUP_REMOVED lines=9> */
[----:B------:R-:W-:-:S13]  /*3fd0*/  ISETP.GT.AND P5, PT, R16, 0x40, P6 ;  /* 0x000000401000780c */ /* 0x000fda00037a4270 */
[----:B0-----:R-:W-:Y:S05]  /*3fe0*/  @!P5 BRA `(.L_x_122) ;  /* 0x000000000004d947 */ /* 0x001fea0003800000 */
[----:B------:R0:W5:Y:S02]  /*3ff0*/  LDG.E.LTC128B.U16 R56, desc[UR12][R6.64+0x50] ;  /* 0x0000500c06387981 */ /* 0x000164000c1e1520 */
.L_x_122:
[----:B------:R-:W-:Y:S05]  /*4000*/  BSYNC B0 ;  /* 0x0000000000007941 */ /* 0x000fea0003800000 */
.L_x_121:
        /* <DEDUP_REMOVED lines=12> */
.L_x_124:
[----:B------:R-:W-:Y:S05]  /*40d0*/  BSYNC B0 ;  /* 0x0000000000007941 */ /* 0x000fea0003800000 */
.L_x_123:
[----:B-----5:R-:W-:Y:S01]  /*40e0*/  IMAD.U32 R3, R56, 0x10000, RZ ;  /* 0x0001000038037824 */ /* 0x020fe200078e00ff */
[----:B------:R-:W-:Y:S01]  /*40f0*/  ISETP.GT.AND P6, PT, R16, 0x48, P6 ;  /* 0x000000481000780c */ /* 0x000fe200037c4270 */
[----:B------:R-:W-:Y:S02]  /*4100*/  BSSY B0, `(.L_x_125) ;  /* 0x000000a000007945 */ /* 0x000fe40003800000 */
[----:B------:R-:W-:Y:S01]  /*4110*/  FMUL R2, R3, R14 ;  /* 0x0000000e03027220 */ /* 0x000fe20000400000 */
[----:B------:R-:W-:-:S03]  /*4120*/  @P5 IMAD.MOV.U32 R3, RZ, RZ, R11 ;  /* 0x000000ffff035224 */ /* 0x000fc600078e000b */
[----:B------:R-:W-:-:S05]  /*4130*/  FFMA R2, R45, R0, R2 ;  /* 0x000000002d027223 */ /* 0x000fca0000000002 */
[----:B------:R-:W-:-:S04]  /*4140*/  F2FP.BF16.F32.PACK_AB R2, RZ, R2 ;  /* 0x00000002ff02723e */ /* 0x000fc800000010ff */
[----:B------:R-:W-:Y:S01]  /*4150*/  PRMT R4, R2, 0x7610, R4 ;  /* 0x0000761002047816 */ /* 0x000fe20000000004 */
[----:B------:R-:W-:-:S05]  /*4160*/  @P5 IMAD.MOV.U32 R2, RZ, RZ, R10 ;  /* 0x000000ffff025224 */ /* 0x000fca00078e000a */
[----:B------:R0:W-:Y:S01]  /*4170*/  @P5 STG.E.U16 desc[UR12][R2.64+0x52], R4 ;  /* 0x0000520402005986 */ /* 0x0001e2000c10150c */
[----:B------:R-:W-:Y:S05]  /*4180*/  @!P6 BRA `(.L_x_126) ;  /* 0x000000000004e947 */ /* 0x000fea0003800000 */
[----:B------:R0:W5:Y:S02]  /*4190*/  LDG.E.LTC128B.U16 R56, desc[UR12][R8.64+0x50] ;  /* 0x0000500c08387981 */ /* 0x000164000c1e1520 */
.L_x_126:
[----:B------:R-:W-:Y:S05]  /*41a0*/  BSYNC B0 ;  /* 0x0000000000007941 */ /* 0x000fea0003800000 */
.L_x_125:
[----:B0----5:R-:W-:Y:S01]  /*41b0*/  IMAD.U32 R3, R56, 0x10000, RZ ;  /* 0x0001000038037824 */ /* 0x021fe200078e00ff */
[----:B------:R-:W-:Y:S01]  /*41c0*/  ISETP.GT.AND P4, PT, R16, 0x48, P4 ;  /* 0x000000481000780c */ /* 0x000fe20002784270 */
[----:B------:R-:W-:Y:S01]  /*41d0*/  @P6 IMAD.MOV.U32 R2, RZ, RZ, R18 ;  /* 0x000000ffff026224 */ /* 0x000fe200078e0012 */
[----:B------:R-:W-:Y:S01]  /*41e0*/  BSSY B0, `(.L_x_127) ;  /* 0x0000009000007945 */ /* 0x000fe20003800000 */
[----:B------:R-:W-:-:S04]  /*41f0*/  FMUL R3, R3, R14 ;  /* 0x0000000e03037220 */ /* 0x000fc80000400000 */
[----:B------:R-:W-:-:S05]  /*4200*/  FFMA R3, R46, R0, R3 ;  /* 0x000000002e037223 */ /* 0x000fca0000000003 */
[----:B------:R-:W-:-:S04]  /*4210*/  F2FP.BF16.F32.PACK_AB R3, RZ, R3 ;  /* 0x00000003ff03723e */ /* 0x000fc800000010ff */
[----:B------:R-:W-:Y:S01]  /*4220*/  PRMT R4, R3, 0x7610, R4 ;  /* 0x0000761003047816 */ /* 0x000fe20000000004 */
[----:B------:R-:W-:-:S05]  /*4230*/  @P6 IMAD.MOV.U32 R3, RZ, RZ, R19 ;  /* 0x000000ffff036224 */ /* 0x000fca00078e0013 */
[----:B------:R0:W-:Y:S01]  /*4240*/  @P6 STG.E.U16 desc[UR12][R2.64+0x50], R4 ;  /* 0x0000500402006986 */ /* 0x0001e2000c10150c */
[----:B------:R-:W-:Y:S05]  /*4250*/  @!P4 BRA `(.L_x_128) ;  /* 0x000000000004c947 */ /* 0x000fea0003800000 */
[----:B------:R0:W5:Y:S02]  /*4260*/  LDG.E.LTC128B.U16 R56, desc[UR12][R8.64+0x52] ;  /* 0x0000520c08387981 */ /* 0x000164000c1e1520 */
.L_x_128:
[----:B------:R-:W-:Y:S05]  /*4270*/  BSYNC B0 ;  /* 0x0000000000007941 */ /* 0x000fea0003800000 */
.L_x_127:
[----:B0----5:R-:W-:Y:S01]  /*4280*/  IMAD.U32 R3, R56, 0x10000, RZ ;  /* 0x0001000038037824 */ /* 0x021fe200078e00ff */
        /* <DEDUP_REMOVED lines=11> */
.L_x_130:
[----:B------:R-:W-:Y:S05]  /*4340*/  BSYNC B0 ;  /* 0x0000000000007941 */ /* 0x000fea0003800000 */
.L_x_129:
        /* <DEDUP_REMOVED lines=12> */
.L_x_132:
[----:B------:R-:W-:Y:S05]  /*4410*/  BSYNC B0 ;  /* 0x0000000000007941 */ /* 0x000fea0003800000 */
.L_x_131:
        /* <DEDUP_REMOVED lines=12> */
.L_x_134:
[----:B------:R-:W-:Y:S05]  /*44e0*/  BSYNC B0 ;  /* 0x0000000000007941 */ /* 0x000fea0003800000 */
.L_x_133:
        /* <DEDUP_REMOVED lines=12> */
.L_x_136:
[----:B------:R-:W-:Y:S05]  /*45b0*/  BSYNC B0 ;  /* 0x0000000000007941 */ /* 0x000fea0003800000 */
.L_x_135:
        /* <DEDUP_REMOVED lines=12> */
.L_x_138:
[----:B------:R-:W-:Y:S05]  /*4680*/  BSYNC B0 ;  /* 0x0000000000007941 */ /* 0x000fea0003800000 */
.L_x_137:
        /* <DEDUP_REMOVED lines=12> */
.L_x_140:
[----:B------:R-:W-:Y:S05]  /*4750*/  BSYNC B0 ;  /* 0x0000000000007941 */ /* 0x000fea0003800000 */
.L_x_139:
        /* <DEDUP_REMOVED lines=9> */
.L_x_142:
[----:B------:R-:W-:Y:S05]  /*47f0*/  BSYNC B0 ;  /* 0x0000000000007941 */ /* 0x000fea0003800000 */
.L_x_141:
[----:B-----5:R-:W-:Y:S01]  /*4800*/  IMAD.U32 R3, R56, 0x10000, RZ ;  /* 0x0001000038037824 */ /* 0x020fe200078e00ff */
[----:B------:R-:W-:Y:S01]  /*4810*/  ISETP.GT.AND P0, PT, R16, 0x48, P0 ;  /* 0x000000481000780c */ /* 0x000fe20000704270 */
[----:B0-----:R-:W-:Y:S01]  /*4820*/  @P1 IMAD.MOV.U32 R2, RZ, RZ, R18 ;  /* 0x000000ffff021224 */ /* 0x001fe200078e0012 */
        /* <DEDUP_REMOVED lines=9> */
.L_x_144:
[----:B------:R-:W-:Y:S05]  /*48c0*/  BSYNC B0 ;  /* 0x0000000000007941 */ /* 0x000fea0003800000 */
.L_x_143:
[----:B0----5:R-:W-:-:S04]  /*48d0*/  IMAD.U32 R3, R56, 0x10000, RZ ;  /* 0x0001000038037824 */ /* 0x021fc800078e00ff */
[----:B------:R-:W-:-:S04]  /*48e0*/  FMUL R14, R3, R14 ;  /* 0x0000000e030e7220 */ /* 0x000fc80000400000 */
[----:B------:R-:W-:Y:S01]  /*48f0*/  FFMA R14, R55, R0, R14 ;  /* 0x00000000370e7223 */ /* 0x000fe2000000000e */
[----:B------:R-:W-:Y:S06]  /*4900*/  @!P0 EXIT ;  /* 0x000000000000894d */ /* 0x000fec0003800000 */
[----:B------:R-:W-:-:S05]  /*4910*/  F2FP.BF16.F32.PACK_AB R14, RZ, R14 ;  /* 0x0000000eff0e723e */ /* 0x000fca00000010ff */
[----:B------:R-:W-:Y:S01]  /*4920*/  STG.E.U16 desc[UR12][R18.64+0x72], R14 ;  /* 0x0000720e12007986 */ /* 0x000fe2000c10150c */
[----:B------:R-:W-:Y:S05]  /*4930*/  EXIT ;  /* 0x000000000000794d */ /* 0x000fea0003800000 */
.L_x_22:
[----:B------:R-:W-:Y:S01]  /*4940*/  ULDC.64 UR4, c[0x0][0x650] ;  /* 0x0001940000047ab9 */ /* 0x000fe20000000a00 */
[-C--:B------:R-:W-:Y:S01]  /*4950*/  FMUL R56, R56, R0.reuse ;  /* 0x0000000038387220 */ /* 0x080fe20000400000 */
[----:B------:R-:W-:Y:S01]  /*4960*/  LEA R2, P1, R10, UR4, 0x1 ;  /* 0x000000040a027c11 */ /* 0x000fe2000f8208ff */
[----:B------:R-:W-:Y:S01]  /*4970*/  IMAD.SHL.U32 R7, R20, 0x2, RZ ;  /* 0x0000000214077824 */ /* 0x000fe200078e00ff */
[----:B------:R-:W-:Y:S01]  /*4980*/  ISETP.GT.AND P6, PT, R15, 0x1, PT ;  /* 0x000000010f00780c */ /* 0x000fe20003fc4270 */
[----:B------:R-:W-:Y:S01]  /*4990*/  FMUL R57, R57, R0 ;  /* 0x0000000039397220 */ /* 0x000fe20000400000 */
[----:B------:R-:W-:Y:S01]  /*49a0*/  F2FP.BF16.F32.PACK_AB R56, RZ, R56 ;  /* 0x00000038ff38723e */ /* 0x000fe200000010ff */
[-C--:B------:R-:W-:Y:S01]  /*49b0*/  FMUL R58, R58, R0.reuse ;  /* 0x000000003a3a7220 */ /* 0x080fe20000400000 */
[----:B------:R-:W-:Y:S01]  /*49c0*/  LEA.HI.X R3, R10, UR5, R13, 0x1, P1 ;  /* 0x000000050a037c11 */ /* 0x000fe200088f0c0d */
[-C--:B------:R-:W-:Y:S01]  /*49d0*/  FMUL R59, R59, R0.reuse ;  /* 0x000000003b3b7220 */ /* 0x080fe20000400000 */
[----:B------:R-:W-:Y:S01]  /*49e0*/  ISETP.GT.AND P2, PT, R15, RZ, PT ;  /* 0x000000ff0f00720c */ /* 0x000fe20003f44270 */
[-C--:B------:R-:W-:Y:S01]  /*49f0*/  FMUL R60, R60, R0.reuse ;  /* 0x000000003c3c7220 */ /* 0x080fe20000400000 */
[C---:B------:R-:W-:Y:S01]  /*4a00*/  ISETP.GT.AND P1, PT, R16.reuse, RZ, P6 ;  /* 0x000000ff1000720c */ /* 0x040fe20003724270 */
[----:B------:R-:W-:Y:S01]  /*4a10*/  @P0 STG.E.U16 desc[UR12][R2.64], R56 ;  /* 0x0000003802000986 */ /* 0x000fe2000c10150c */
[----:B------:R-:W-:Y:S01]  /*4a20*/  ISETP.GT.AND P0, PT, R16, 0x8, P2 ;  /* 0x000000081000780c */ /* 0x000fe20001704270 */
[-C--:B------:R-:W-:Y:S01]  /*4a30*/  FMUL R61, R61, R0.reuse ;  /* 0x000000003d3d7220 */ /* 0x080fe20000400000 */
[----:B------:R-:W-:Y:S01]  /*4a40*/  SHF.L.U64.HI R19, R20, 0x1, R19 ;  /* 0x0000000114137819 */ /* 0x000fe20000010213 */
[----:B------:R-:W-:Y:S01]  /*4a50*/  FMUL R62, R62, R0 ;  /* 0x000000003e3e7220 */ /* 0x000fe20000400000 */
[----:B------:R-:W-:Y:S01]  /*4a60*/  IADD3 R4, P3, R7, R2, RZ ;  /* 0x0000000207047210 */ /* 0x000fe20007f7e0ff */
[-C--:B------:R-:W-:Y:S01]  /*4a70*/  FMUL R63, R63, R0.reuse ;  /* 0x000000003f3f7220 */ /* 0x080fe20000400000 */
[----:B------:R-:W-:Y:S01]  /*4a80*/  F2FP.BF16.F32.PACK_AB R57, RZ, R57 ;  /* 0x00000039ff39723e */ /* 0x000fe200000010ff */
[----:B------:R-:W-:Y:S01]  /*4a90*/  FMUL R64, R64, R0 ;  /* 0x0000000040407220 */ /* 0x000fe20000400000 */
[----:B------:R-:W-:Y:S01]  /*4aa0*/  F2FP.BF16.F32.PACK_AB R58, RZ, R58 ;  /* 0x0000003aff3a723e */ /* 0x000fe200000010ff */
[----:B------:R-:W-:Y:S01]  /*4ab0*/  IMAD.X R5, R19, 0x1, R3, P3 ;  /* 0x0000000113057824 */ /* 0x000fe200018e0603 */
[C---:B------:R-:W-:Y:S01]  /*4ac0*/  ISETP.GT.AND P5, PT, R15.reuse, 0x8, PT ;  /* 0x000000080f00780c */ /* 0x040fe20003fa4270 */
[----:B------:R-:W-:Y:S01]  /*4ad0*/  @P1 STG.E.U16 desc[UR12][R2.64+0x2], R57 ;  /* 0x0000023902001986 */ /* 0x000fe2000c10150c */
[----:B------:R-:W-:Y:S01]  /*4ae0*/  ISETP.GT.AND P4, PT, R15, 0x9, PT ;  /* 0x000000090f00780c */ /* 0x000fe20003f84270 */
[-C--:B------:R-:W-:Y:S01]  /*4af0*/  FMUL R65, R65, R0.reuse ;  /* 0x0000000041417220 */ /* 0x080fe20000400000 */
[C---:B------:R-:W-:Y:S01]  /*4b00*/  ISETP.GT.AND P2, PT, R16.reuse, 0x8, P6 ;  /* 0x000000081000780c */ /* 0x040fe20003744270 */
[----:B------:R-:W-:Y:S01]  /*4b10*/  @P0 STG.E.U16 desc[UR12][R4.64], R58 ;  /* 0x0000003a04000986 */ /* 0x000fe2000c10150c */
[----:B------:R-:W-:Y:S01]  /*4b20*/  ISETP.GT.AND P0, PT, R16, RZ, P5 ;  /* 0x000000ff1000720c */ /* 0x000fe20002f04270 */
[-C--:B------:R-:W-:Y:S01]  /*4b30*/  FMUL R66, R66, R0.reuse ;  /* 0x0000000042427220 */ /* 0x080fe20000400000 */
[----:B------:R-:W-:Y:S01]  /*4b40*/  ISETP.GT.AND P1, PT, R16, RZ, P4 ;  /* 0x000000ff1000720c */ /* 0x000fe20002724270 */
[-C--:B------:R-:W-:Y:S01]  /*4b50*/  FMUL R67, R67, R0.reuse ;  /* 0x0000000043437220 */ /* 0x080fe20000400000 */
[----:B------:R-:W-:Y:S01]  /*4b60*/  F2FP.BF16.F32.PACK_AB R59, RZ, R59 ;  /* 0x0000003bff3b723e */ /* 0x000fe200000010ff */
[----:B------:R-:W-:Y:S01]  /*4b70*/  FMUL R68, R68, R0 ;  /* 0x0000000044447220 */ /* 0x000fe20000400000 */
[----:B------:R-:W-:Y:S01]  /*4b80*/  F2FP.BF16.F32.PACK_AB R60, RZ, R60 ;  /* 0x0000003cff3c723e */ /* 0x000fe200000010ff */
[-C--:B------:R-:W-:Y:S01]  /*4b90*/  FMUL R69, R69, R0.reuse ;  /* 0x0000000045457220 */ /* 0x080fe20000400000 */
[----:B------:R-:W-:Y:S01]  /*4ba0*/  F2FP.BF16.F32.PACK_AB R61, RZ, R61 ;  /* 0x0000003dff3d723e */ /* 0x000fe200000010ff */
[-C--:B------:R-:W-:Y:S01]  /*4bb0*/  FMUL R70, R70, R0.reuse ;  /* 0x0000000046467220 */ /* 0x080fe20000400000 */
[C---:B------:R-:W-:Y:S01]  /*4bc0*/  SHF.L.U64.HI R9, R17.reuse, 0x1, R18 ;  /* 0x0000000111097819 */ /* 0x040fe20000010212 */
[----:B------:R-:W-:Y:S01]  /*4bd0*/  IMAD.SHL.U32 R17, R17, 0x2, RZ ;  /* 0x0000000211117824 */ /* 0x000fe200078e00ff */
[----:B------:R-:W-:Y:S01]  /*4be0*/  @P2 STG.E.U16 desc[UR12][R4.64+0x2], R59 ;  /* 0x0000023b04002986 */ /* 0x000fe2000c10150c */
[----:B------:R-:W-:Y:S01]  /*4bf0*/  ISETP.GT.AND P2, PT, R16, 0x8, P5 ;  /* 0x000000081000780c */ /* 0x000fe20002f44270 */
[----:B------:R-:W-:Y:S01]  /*4c00*/  FMUL R71, R71, R0 ;  /* 0x0000000047477220 */ /* 0x000fe20000400000 */
[----:B------:R-:W-:Y:S01]  /*4c10*/  ISETP.GT.AND P3, PT, R15, 0x10, PT ;  /* 0x000000100f00780c */ /* 0x000fe20003f64270 */
[----:B------:R-:W-:Y:S01]  /*4c20*/  @P0 STG.E.U16 desc[UR12][R2.64+0x10], R60 ;  /* 0x0000103c02000986 */ /* 0x000fe2000c10150c */
[----:B------:R-:W-:Y:S01]  /*4c30*/  F2FP.BF16.F32.PACK_AB R62, RZ, R62 ;  /* 0x0000003eff3e723e */ /* 0x000fe200000010ff */
[----:B------:R-:W-:Y:S01]  /*4c40*/  FMUL R72, R72, R0 ;  /* 0x0000000048487220 */ /* 0x000fe20000400000 */
[----:B------:R-:W-:Y:S01]  /*4c50*/  F2FP.BF16.F32.PACK_AB R63, RZ, R63 ;  /* 0x0000003fff3f723e */ /* 0x000fe200000010ff */
[----:B------:R-:W-:Y:S01]  /*4c60*/  @P1 STG.E.U16 desc[UR12][R2.64+0x12], R61 ;  /* 0x0000123d02001986 */ /* 0x000fe2000c10150c */
[----:B------:R-:W-:Y:S01]  /*4c70*/  IADD3 R6, P0, P1, R17, R2, R7 ;  /* 0x0000000211067210 */ /* 0x000fe2000791e007 */
[----:B------:R-:W-:Y:S01]  /*4c80*/  FMUL R73, R73, R0 ;  /* 0x0000000049497220 */ /* 0x000fe20000400000 */
[----:B------:R-:W-:Y:S01]  /*4c90*/  F2FP.BF16.F32.PACK_AB R64, RZ, R64 ;  /* 0x00000040ff40723e */ /* 0x000fe200000010ff */
[-C--:B------:R-:W-:Y:S01]  /*4ca0*/  FMUL R74, R74, R0.reuse ;  /* 0x000000004a4a7220 */ /* 0x080fe20000400000 */
[----:B------:R-:W-:Y:S01]  /*4cb0*/  IADD3.X R7, R9, R3, R19, P0, P1 ;  /* 0x0000000309077210 */ /* 0x000fe200007e2413 */
[----:B------:R-:W-:Y:S01]  /*4cc0*/  @P2 STG.E.U16 desc[UR12][R4.64+0x10], R62 ;  /* 0x0000103e04002986 */ /* 0x000fe2000c10150c */
[C---:B------:R-:W-:Y:S01]  /*4cd0*/  ISETP.GT.AND P1, PT, R16.reuse, 0x8, P4 ;  /* 0x000000081000780c */ /* 0x040fe20002724270 */
[-C--:B------:R-:W-:Y:S01]  /*4ce0*/  FMUL R75, R75, R0.reuse ;  /* 0x000000004b4b7220 */ /* 0x080fe20000400000 */
[----:B------:R-:W-:Y:S01]  /*4cf0*/  ISETP.GT.AND P0, PT, R16, RZ, P3 ;  /* 0x000000ff1000720c */ /* 0x000fe20001f04270 */
[-C--:B------:R-:W-:Y:S01]  /*4d00*/  FMUL R76, R76, R0.reuse ;  /* 0x000000004c4c7220 */ /* 0x080fe20000400000 */
[----:B------:R-:W-:Y:S01]  /*4d10*/  ISETP.GT.AND P2, PT, R15, 0x11, PT ;  /* 0x000000110f00780c */ /* 0x000fe20003f44270 */
[-C--:B------:R-:W-:Y:S01]  /*4d20*/  FMUL R77, R77, R0.reuse ;  /* 0x000000004d4d7220 */ /* 0x080fe20000400000 */
[----:B------:R-:W-:Y:S01]  /*4d30*/  F2FP.BF16.F32.PACK_AB R65, RZ, R65 ;  /* 0x00000041ff41723e */ /* 0x000fe200000010ff */
[----:B------:R-:W-:Y:S01]  /*4d40*/  FMUL R78, R78, R0 ;  /* 0x000000004e4e7220 */ /* 0x000fe20000400000 */
[----:B------:R-:W-:Y:S01]  /*4d50*/  F2FP.BF16.F32.PACK_AB R66, RZ, R66 ;  /* 0x00000042ff42723e */ /* 0x000fe200000010ff */
[-C--:B------:R-:W-:Y:S01]  /*4d60*/  FMUL R79, R79, R0.reuse ;  /* 0x000000004f4f7220 */ /* 0x080fe20000400000 */
[----:B------:R-:W-:Y:S01]  /*4d70*/  F2FP.BF16.F32.PACK_AB R67, RZ, R67 ;  /* 0x00000043ff43723e */ /* 0x000fe200000010ff */
[----:B------:R-:W-:Y:S01]  /*4d80*/  FMUL R80, R80, R0 ;  /* 0x0000000050507220 */ /* 0x000fe20000400000 */
[----:B------:R-:W-:Y:S01]  /*4d90*/  F2FP.BF16.F32.PACK_AB R68, RZ, R68 ;  /* 0x00000044ff44723e */ /* 0x000fe200000010ff */
[----:B------:R-:W-:Y:S01]  /*4da0*/  @P1 STG.E.U16 desc[UR12][R4.64+0x12], R63 ;  /* 0x0000123f04001986 */ /* 0x000fe2000c10150c */
[----:B------:R-:W-:Y:S01]  /*4db0*/  ISETP.GT.AND P1, PT, R15, 0x19, PT ;  /* 0x000000190f00780c */ /* 0x000fe20003f24270 */
[-C--:B------:R-:W-:Y:S01]  /*4dc0*/  FMUL R81, R81, R0.reuse ;  /* 0x0000000051517220 */ /* 0x080fe20000400000 */
[----:B------:R-:W-:Y:S01]  /*4dd0*/  F2FP.BF16.F32.PACK_AB R69, RZ, R69 ;  /* 0x00000045ff45723e */ /* 0x000fe200000010ff */
[----:B------:R-:W-:Y:S01]  /*4de0*/  @P0 STG.E.U16 desc[UR12][R2.64+0x20], R64 ;  /* 0x0000204002000986 */ /* 0x000fe2000c10150c */
[----:B------:R-:W-:Y:S01]  /*4df0*/  ISETP.GT.AND P0, PT, R16, RZ, P2 ;  /* 0x000000ff1000720c */ /* 0x000fe20001704270 */
[----:B------:R-:W-:Y:S01]  /*4e00*/  FMUL R82, R82, R0 ;  /* 0x0000000052527220 */ /* 0x000fe20000400000 */
[----:B------:R-:W-:Y:S01]  /*4e10*/  F2FP.BF16.F32.PACK_AB R70, RZ, R70 ;  /* 0x00000046ff46723e */ /* 0x000fe200000010ff */
        /* <DEDUP_REMOVED lines=10> */
[----:B------:R-:W-:Y:S01]  /*4ec0*/  @P0 STG.E.U16 desc[UR12][R2.64+0x22], R65 ;  /* 0x0000224102000986 */ /* 0x000fe2000c10150c */
[----:B------:R-:W-:Y:S01]  /*4ed0*/  ISETP.GT.AND P0, PT, R16, 0x8, P3 ;  /* 0x000000081000780c */ /* 0x000fe20001f04270 */
[-C--:B------:R-:W-:Y:S01]  /*4ee0*/  FMUL R24, R24, R0.reuse ;  /* 0x0000000018187220 */ /* 0x080fe20000400000 */
[----:B------:R-:W-:Y:S01]  /*4ef0*/  ISETP.GT.AND P5, PT, R15, 0x28, PT ;  /* 0x000000280f00780c */ /* 0x000fe20003fa4270 */
        /* <DEDUP_REMOVED lines=8> */
[-C--:B------:R-:W-:Y:S01]  /*4f80*/  FMUL R29, R29, R0.reuse ;  /* 0x000000001d1d7220 */ /* 0x080fe20000400000 */
[C---:B------:R-:W-:Y:S01]  /*4f90*/  ISETP.GT.AND P4, PT, R15.reuse, 0x30, PT ;  /* 0x000000300f00780c */ /* 0x040fe20003f84270 */
[----:B------:R-:W-:Y:S01]  /*4fa0*/  @P0 STG.E.U16 desc[UR12][R4.64+0x20], R66 ;  /* 0x0000204204000986 */ /* 0x000fe2000c10150c */
[----:B------:R-:W-:Y:S01]  /*4fb0*/  ISETP.GT.AND P0, PT, R16, 0x8, P2 ;  /* 0x000000081000780c */ /* 0x000fe20001704270 */
[-C--:B------:R-:W-:Y:S01]  /*4fc0*/  FMUL R30, R30, R0.reuse ;  /* 0x000000001e1e7220 */ /* 0x080fe20000400000 */
[----:B------:R-:W-:Y:S01]  /*4fd0*/  ISETP.GT.AND P2, PT, R15, 0x18, PT ;  /* 0x000000180f00780c */ /* 0x000fe20003f44270 */
[----:B------:R-:W-:Y:S01]  /*4fe0*/  FMUL R31, R31, R0 ;  /* 0x000000001f1f7220 */ /* 0x000fe20000400000 */
[----:B------:R-:W-:Y:S01]  /*4ff0*/  F2FP.BF16.F32.PACK_AB R80, RZ, R80 ;  /* 0x00000050ff50723e */ /* 0x000fe200000010ff */
        /* <DEDUP_REMOVED lines=8> */
[----:B------:R-:W-:Y:S01]  /*5080*/  @P0 STG.E.U16 desc[UR12][R4.64+0x22], R67 ;  /* 0x0000224304000986 */ /* 0x000fe2000c10150c */
[----:B------:R-:W-:Y:S01]  /*5090*/  ISETP.GT.AND P0, PT, R16, RZ, P2 ;  /* 0x000000ff1000720c */ /* 0x000fe20001704270 */
[----:B------:R-:W-:Y:S01]  /*50a0*/  FMUL R36, R36, R0 ;  /* 0x0000000024247220 */ /* 0x000fe20000400000 */
[----:B------:R-:W-:Y:S01]  /*50b0*/  F2FP.BF16.F32.PACK_AB R84, RZ, R84 ;  /* 0x00000054ff54723e */ /* 0x000fe200000010ff */
[-C--:B------:R-:W-:Y:S01]  /*50c0*/  FMUL R37, R37, R0.reuse ;  /* 0x0000000025257220 */ /* 0x080fe20000400000 */
[----:B------:R-:W-:Y:S01]  /*50d0*/  P2R R12, PR, RZ, 0x20 ;  /* 0x00000020ff0c7803 */ /* 0x000fe20000000000 */
        /* <DEDUP_REMOVED lines=9> */
[----:B------:R-:W-:Y:S01]  /*5170*/  ISETP.GT.AND P0, PT, R16, RZ, P1 ;  /* 0x000000ff1000720c */ /* 0x000fe20000f04270 */
        /* <DEDUP_REMOVED lines=13> */
[----:B------:R-:W-:Y:S01]  /*5250*/  ISETP.GT.AND P0, PT, R16, 0x8, P2 ;  /* 0x000000081000780c */ /* 0x000fe20001704270 */
        /* <DEDUP_REMOVED lines=17> */
[----:B------:R-:W-:-:S02]  /*5370*/  F2FP.BF16.F32.PACK_AB R36, RZ, R36 ;  /* 0x00000024ff24723e */ /* 0x000fc400000010ff */
[----:B------:R-:W-:Y:S02]  /*5380*/  F2FP.BF16.F32.PACK_AB R37, RZ, R37 ;  /* 0x00000025ff25723e */ /* 0x000fe400000010ff */
[----:B------:R-:W-:Y:S02]  /*5390*/  F2FP.BF16.F32.PACK_AB R38, RZ, R38 ;  /* 0x00000026ff26723e */ /* 0x000fe400000010ff */
[----:B------:R-:W-:Y:S02]  /*53a0*/  F2FP.BF16.F32.PACK_AB R39, RZ, R39 ;  /* 0x00000027ff27723e */ /* 0x000fe400000010ff */
[----:B------:R-:W-:Y:S01]  /*53b0*/  F2FP.BF16.F32.PACK_AB R40, RZ, R40 ;  /* 0x00000028ff28723e */ /* 0x000fe200000010ff */
[----:B------:R-:W-:Y:S01]  /*53c0*/  @P0 STG.E.U16 desc[UR12][R4.64+0x32], R71 ;  /* 0x0000324704000986 */ /* 0x000fe2000c10150c */
[----:B------:R-:W-:Y:S02]  /*53d0*/  ISETP.GT.AND P0, PT, R16, RZ, P2 ;  /* 0x000000ff1000720c */ /* 0x000fe40001704270 */
[----:B------:R-:W-:-:S02]  /*53e0*/  F2FP.BF16.F32.PACK_AB R41, RZ, R41 ;  /* 0x00000029ff29723e */ /* 0x000fc400000010ff */
[----:B------:R-:W-:Y:S02]  /*53f0*/  F2FP.BF16.F32.PACK_AB R42, RZ, R42 ;  /* 0x0000002aff2a723e */ /* 0x000fe400000010ff */
[----:B------:R-:W-:Y:S02]  /*5400*/  F2FP.BF16.F32.PACK_AB R43, RZ, R43 ;  /* 0x0000002bff2b723e */ /* 0x000fe400000010ff */
[----:B------:R-:W-:Y:S02]  /*5410*/  F2FP.BF16.F32.PACK_AB R44, RZ, R44 ;  /* 0x0000002cff2c723e */ /* 0x000fe400000010ff */
[----:B------:R-:W-:Y:S02]  /*5420*/  F2FP.BF16.F32.PACK_AB R45, RZ, R45 ;  /* 0x0000002dff2d723e */ /* 0x000fe400000010ff */
[----:B------:R-:W-:Y:S01]  /*5430*/  F2FP.BF16.F32.PACK_AB R46, RZ, R46 ;  /* 0x0000002eff2e723e */ /* 0x000fe200000010ff */
[----:B------:R-:W-:Y:S01]  /*5440*/  @P0 STG.E.U16 desc[UR12][R2.64+0x40], R72 ;  /* 0x0000404802000986 */ /* 0x000fe2000c10150c */
[----:B------:R-:W-:-:S02]  /*5450*/  ISETP.GT.AND P0, PT, R16, RZ, P1 ;  /* 0x000000ff1000720c */ /* 0x000fc40000f04270 */
[----:B------:R-:W-:Y:S02]  /*5460*/  F2FP.BF16.F32.PACK_AB R47, RZ, R47 ;  /* 0x0000002fff2f723e */ /* 0x000fe400000010ff */
[----:B------:R-:W-:Y:S02]  /*5470*/  F2FP.BF16.F32.PACK_AB R48, RZ, R48 ;  /* 0x00000030ff30723e */ /* 0x000fe400000010ff */
[----:B------:R-:W-:Y:S02]  /*5480*/  F2FP.BF16.F32.PACK_AB R49, RZ, R49 ;  /* 0x00000031ff31723e */ /* 0x000fe400000010ff */
[----:B------:R-:W-:Y:S02]  /*5490*/  F2FP.BF16.F32.PACK_AB R50, RZ, R50 ;  /* 0x00000032ff32723e */ /* 0x000fe400000010ff */
[----:B------:R-:W-:Y:S02]  /*54a0*/  F2FP.BF16.F32.PACK_AB R51, RZ, R51 ;  /* 0x00000033ff33723e */ /* 0x000fe400000010ff */
[----:B------:R-:W-:Y:S01]  /*54b0*/  F2FP.BF16.F32.PACK_AB R52, RZ, R52 ;  /* 0x00000034ff34723e */ /* 0x000fe200000010ff */
[----:B------:R-:W-:Y:S01]  /*54c0*/  @P0 STG.E.U16 desc[UR12][R2.64+0x42], R73 ;  /* 0x0000424902000986 */ /* 0x000fe2000c10150c */
[----:B------:R-:W-:-:S02]  /*54d0*/  ISETP.GT.AND P0, PT, R16, 0x8, P2 ;  /* 0x000000081000780c */ /* 0x000fc40001704270 */
[----:B------:R-:W-:Y:S02]  /*54e0*/  ISETP.GT.AND P2, PT, R15, 0x38, PT ;  /* 0x000000380f00780c */ /* 0x000fe40003f44270 */
[----:B------:R-:W-:Y:S02]  /*54f0*/  F2FP.BF16.F32.PACK_AB R53, RZ, R53 ;  /* 0x00000035ff35723e */ /* 0x000fe400000010ff */
[----:B------:R-:W-:-:S07]  /*5500*/  F2FP.BF16.F32.PACK_AB R54, RZ, R54 ;  /* 0x00000036ff36723e */ /* 0x000fce00000010ff */
[----:B------:R-:W-:Y:S01]  /*5510*/  @P0 STG.E.U16 desc[UR12][R4.64+0x40], R74 ;  /* 0x0000404a04000986 */ /* 0x000fe2000c10150c */
[----:B------:R-:W-:-:S13]  /*5520*/  ISETP.GT.AND P0, PT, R16, 0x8, P1 ;  /* 0x000000081000780c */ /* 0x000fda0000f04270 */
[----:B------:R-:W-:Y:S01]  /*5530*/  @P0 STG.E.U16 desc[UR12][R4.64+0x42], R75 ;  /* 0x0000424b04000986 */ /* 0x000fe2000c10150c */
[----:B------:R-:W-:-:S13]  /*5540*/  ISETP.GT.AND P0, PT, R16, RZ, P5 ;  /* 0x000000ff1000720c */ /* 0x000fda0002f04270 */
[----:B------:R-:W-:Y:S01]  /*5550*/  @P0 STG.E.U16 desc[UR12][R2.64+0x50], R76 ;  /* 0x0000504c02000986 */ /* 0x000fe2000c10150c */
[----:B------:R-:W-:-:S04]  /*5560*/  ISETP.GT.AND P0, PT, R15, 0x29, PT ;  /* 0x000000290f00780c */ /* 0x000fc80003f04270 */
[----:B------:R-:W-:Y:S02]  /*5570*/  ISETP.GT.AND P1, PT, R16, RZ, P0 ;  /* 0x000000ff1000720c */ /* 0x000fe40000724270 */
[----:B------:R-:W-:-:S11]  /*5580*/  P2R R13, PR, RZ, 0x1 ;  /* 0x00000001ff0d7803 */ /* 0x000fd60000000000 */
[----:B------:R-:W-:Y:S01]  /*5590*/  @P1 STG.E.U16 desc[UR12][R2.64+0x52], R77 ;  /* 0x0000524d02001986 */ /* 0x000fe2000c10150c */
[----:B------:R-:W-:-:S13]  /*55a0*/  ISETP.GT.AND P1, PT, R16, 0x8, P5 ;  /* 0x000000081000780c */ /* 0x000fda0002f24270 */
[----:B------:R-:W-:Y:S01]  /*55b0*/  @P1 STG.E.U16 desc[UR12][R4.64+0x50], R78 ;  /* 0x0000504e04001986 */ /* 0x000fe2000c10150c */
[C---:B------:R-:W-:Y:S02]  /*55c0*/  ISETP.GT.AND P1, PT, R16.reuse, 0x8, P0 ;  /* 0x000000081000780c */ /* 0x040fe40000724270 */
[----:B------:R-:W-:-:S11]  /*55d0*/  ISETP.GT.AND P0, PT, R16, 0x8, P2 ;  /* 0x000000081000780c */ /* 0x000fd60001704270 */
[----:B------:R-:W-:Y:S01]  /*55e0*/  @P1 STG.E.U16 desc[UR12][R4.64+0x52], R79 ;  /* 0x0000524f04001986 */ /* 0x000fe2000c10150c */
[----:B------:R-:W-:-:S13]  /*55f0*/  ISETP.GT.AND P1, PT, R16, RZ, P4 ;  /* 0x000000ff1000720c */ /* 0x000fda0002724270 */
[----:B------:R-:W-:Y:S01]  /*5600*/  @P1 STG.E.U16 desc[UR12][R2.64+0x60], R80 ;  /* 0x0000605002001986 */ /* 0x000fe2000c10150c */
[----:B------:R-:W-:-:S13]  /*5610*/  ISETP.GT.AND P1, PT, R16, RZ, P3 ;  /* 0x000000ff1000720c */ /* 0x000fda0001f24270 */
[----:B------:R-:W-:Y:S01]  /*5620*/  @P1 STG.E.U16 desc[UR12][R2.64+0x62], R81 ;  /* 0x0000625102001986 */ /* 0x000fe2000c10150c */
[----:B------:R-:W-:-:S13]  /*5630*/  ISETP.GT.AND P1, PT, R16, 0x8, P4 ;  /* 0x000000081000780c */ /* 0x000fda0002724270 */
[----:B------:R-:W-:Y:S01]  /*5640*/  @P1 STG.E.U16 desc[UR12][R4.64+0x60], R82 ;  /* 0x0000605204001986 */ /* 0x000fe2000c10150c */
[----:B------:R-:W-:-:S13]  /*5650*/  ISETP.GT.AND P1, PT, R16, 0x8, P3 ;  /* 0x000000081000780c */ /* 0x000fda0001f24270 */
[----:B------:R-:W-:Y:S01]  /*5660*/  @P1 STG.E.U16 desc[UR12][R4.64+0x62], R83 ;  /* 0x0000625304001986 */ /* 0x000fe2000c10150c */
[----:B------:R-:W-:-:S05]  /*5670*/  IADD3 R10, P1, R17, R4, RZ ;  /* 0x00000004110a7210 */ /* 0x000fca0007f3e0ff */
[----:B------:R-:W-:Y:S01]  /*5680*/  IMAD.X R11, R9, 0x1, R5, P1 ;  /* 0x00000001090b7824 */ /* 0x000fe200008e0605 */
[----:B------:R-:W-:-:S13]  /*5690*/  ISETP.GT.AND P1, PT, R16, RZ, P2 ;  /* 0x000000ff1000720c */ /* 0x000fda0001724270 */
[----:B------:R-:W-:Y:S01]  /*56a0*/  @P1 STG.E.U16 desc[UR12][R2.64+0x70], R84 ;  /* 0x0000705402001986 */ /* 0x000fe2000c10150c */
[----:B------:R-:W-:-:S05]  /*56b0*/  IADD3 R8, P1, R17, R2, RZ ;  /* 0x0000000211087210 */ /* 0x000fca0007f3e0ff */
[----:B------:R-:W-:Y:S01]  /*56c0*/  IMAD.X R9, R9, 0x1, R3, P1 ;  /* 0x0000000109097824 */ /* 0x000fe200008e0603 */
[----:B------:R-:W-:-:S04]  /*56d0*/  ISETP.GT.AND P1, PT, R15, 0x39, PT ;  /* 0x000000390f00780c */ /* 0x000fc80003f24270 */
[----:B------:R-:W-:-:S13]  /*56e0*/  ISETP.GT.AND P5, PT, R16, RZ, P1 ;  /* 0x000000ff1000720c */ /* 0x000fda0000fa4270 */
[----:B------:R0:W-:Y:S01]  /*56f0*/  @P5 STG.E.U16 desc[UR12][R2.64+0x72], R85 ;  /* 0x0000725502005986 */ /* 0x0001e2000c10150c */
[----:B------:R-:W-:-:S03]  /*5700*/  ISETP.GT.AND P5, PT, R15, RZ, PT ;  /* 0x000000ff0f00720c */ /* 0x000fc60003fa4270 */
[----:B------:R-:W-:Y:S01]  /*5710*/  @P0 STG.E.U16 desc[UR12][R4.64+0x70], R86 ;  /* 0x0000705604000986 */ /* 0x000fe2000c10150c */
[----:B------:R-:W-:-:S13]  /*5720*/  ISETP.GT.AND P0, PT, R16, 0x8, P1 ;  /* 0x000000081000780c */ /* 0x000fda0000f04270 */
[----:B------:R-:W-:Y:S01]  /*5730*/  @P0 STG.E.U16 desc[UR12][R4.64+0x72], R87 ;  /* 0x0000725704000986 */ /* 0x000fe2000c10150c */
[C---:B------:R-:W-:Y:S02]  /*5740*/  ISETP.GT.AND P0, PT, R16.reuse, 0x40, P5 ;  /* 0x000000401000780c */ /* 0x040fe40002f04270 */
[----:B------:R-:W-:-:S11]  /*5750*/  ISETP.GT.AND P5, PT, R16, 0x48, P5 ;  /* 0x000000481000780c */ /* 0x000fd60002fa4270 */
[----:B------:R-:W-:Y:S01]  /*5760*/  @P0 STG.E.U16 desc[UR12][R8.64], R24 ;  /* 0x0000001808000986 */ /* 0x000fe2000c10150c */
[C---:B------:R-:W-:Y:S02]  /*5770*/  ISETP.GT.AND P0, PT, R16.reuse, 0x40, P6 ;  /* 0x000000401000780c */ /* 0x040fe40003704270 */
[----:B------:R-:W-:-:S11]  /*5780*/  ISETP.GT.AND P6, PT, R16, 0x48, P6 ;  /* 0x000000481000780c */ /* 0x000fd600037c4270 */
[----:B0-----:R-:W-:Y:S02]  /*5790*/  @P0 IMAD.MOV.U32 R2, RZ, RZ, R8 ;  /* 0x000000ffff020224 */ /* 0x001fe400078e0008 */
[----:B------:R-:W-:-:S05]  /*57a0*/  @P0 IMAD.MOV.U32 R3, RZ, RZ, R9 ;  /* 0x000000ffff030224 */ /* 0x000fca00078e0009 */
[----:B------:R0:W-:Y:S01]  /*57b0*/  @P0 STG.E.U16 desc[UR12][R2.64+0x2], R25 ;  /* 0x0000021902000986 */ /* 0x0001e2000c10150c */
[----:B------:R-:W-:-:S03]  /*57c0*/  ISETP.NE.AND P0, PT, R13, RZ, PT ;  /* 0x000000ff0d00720c */ /* 0x000fc60003f05270 */
[----:B------:R-:W-:Y:S01]  /*57d0*/  @P5 STG.E.U16 desc[UR12][R10.64], R26 ;  /* 0x0000001a0a005986 */ /* 0x000fe2000c10150c */
[----:B------:R-:W-:-:S03]  /*57e0*/  ISETP.NE.AND P5, PT, R12, RZ, PT ;  /* 0x000000ff0c00720c */ /* 0x000fc60003fa5270 */
[----:B------:R-:W-:Y:S01]  /*57f0*/  @P6 STG.E.U16 desc[UR12][R10.64+0x2], R27 ;  /* 0x0000021b0a006986 */ /* 0x000fe2000c10150c */
[----:B------:R-:W-:-:S04]  /*5800*/  ISETP.GT.AND P6, PT, R15, 0x8, PT ;  /* 0x000000080f00780c */ /* 0x000fc80003fc4270 */
[----:B------:R-:W-:-:S13]  /*5810*/  ISETP.GT.AND P6, PT, R16, 0x40, P6 ;  /* 0x000000401000780c */ /* 0x000fda00037c4270 */
[----:B0-----:R-:W-:Y:S02]  /*5820*/  @P6 IMAD.MOV.U32 R2, RZ, RZ, R8 ;  /* 0x000000ffff026224 */ /* 0x001fe400078e0008 */
[----:B------:R-:W-:-:S05]  /*5830*/  @P6 IMAD.MOV.U32 R3, RZ, RZ, R9 ;  /* 0x000000ffff036224 */ /* 0x000fca00078e0009 */
[----:B------:R0:W-:Y:S01]  /*5840*/  @P6 STG.E.U16 desc[UR12][R2.64+0x10], R28 ;  /* 0x0000101c02006986 */ /* 0x0001e2000c10150c */
[----:B------:R-:W-:-:S04]  /*5850*/  ISETP.GT.AND P6, PT, R15, 0x9, PT ;  /* 0x000000090f00780c */ /* 0x000fc80003fc4270 */
[----:B------:R-:W-:-:S13]  /*5860*/  ISETP.GT.AND P6, PT, R16, 0x40, P6 ;  /* 0x000000401000780c */ /* 0x000fda00037c4270 */
[----:B0-----:R-:W-:Y:S02]  /*5870*/  @P6 IMAD.MOV.U32 R2, RZ, RZ, R8 ;  /* 0x000000ffff026224 */ /* 0x001fe400078e0008 */
[----:B------:R-:W-:-:S05]  /*5880*/  @P6 IMAD.MOV.U32 R3, RZ, RZ, R9 ;  /* 0x000000ffff036224 */ /* 0x000fca00078e0009 */
[----:B------:R0:W-:Y:S01]  /*5890*/  @P6 STG.E.U16 desc[UR12][R2.64+0x12], R29 ;  /* 0x0000121d02006986 */ /* 0x0001e2000c10150c */
[----:B------:R-:W-:-:S04]  /*58a0*/  ISETP.GT.AND P6, PT, R15, 0x8, PT ;  /* 0x000000080f00780c */ /* 0x000fc80003fc4270 */
[----:B------:R-:W-:-:S13]  /*58b0*/  ISETP.GT.AND P6, PT, R16, 0x48, P6 ;  /* 0x000000481000780c */ /* 0x000fda00037c4270 */
        /* <DEDUP_REMOVED lines=66> */
[C---:B------:R-:W-:Y:S02]  /*5ce0*/  ISETP.GT.AND P6, PT, R16.reuse, 0x40, P5 ;  /* 0x000000401000780c */ /* 0x040fe40002fc4270 */
[----:B------:R-:W-:-:S11]  /*5cf0*/  ISETP.GT.AND P5, PT, R16, 0x48, P5 ;  /* 0x000000481000780c */ /* 0x000fd60002fa4270 */
        /* <DEDUP_REMOVED lines=9> */
[----:B------:R-:W-:Y:S01]  /*5d90*/  ISETP.GT.AND P4, PT, R16, 0x48, P4 ;  /* 0x000000481000780c */ /* 0x000fe20002784270 */
        /* <DEDUP_REMOVED lines=17> */
[----:B------:R0:W-:Y:S02]  /*5eb0*/  @P0 STG.E.U16 desc[UR12][R2.64+0x62], R49 ;  /* 0x0000623102000986 */ /* 0x0001e4000c10150c */
        /* <DEDUP_REMOVED lines=8> */
[----:B------:R0:W-:Y:S04]  /*5f40*/  @P6 STG.E.U16 desc[UR12][R2.64+0x70], R52 ;  /* 0x0000703402006986 */ /* 0x0001e8000c10150c */
[----:B------:R1:W-:Y:S01]  /*5f50*/  @P5 STG.E.U16 desc[UR12][R8.64+0x72], R53 ;  /* 0x0000723508005986 */ /* 0x0003e2000c10150c */
[----:B0-----:R-:W-:Y:S02]  /*5f60*/  @P2 IMAD.MOV.U32 R2, RZ, RZ, R6 ;  /* 0x000000ffff022224 */ /* 0x001fe400078e0006 */
[----:B------:R-:W-:-:S05]  /*5f70*/  @P2 IMAD.MOV.U32 R3, RZ, RZ, R7 ;  /* 0x000000ffff032224 */ /* 0x000fca00078e0007 */
[----:B------:R1:W-:Y:S01]  /*5f80*/  @P2 STG.E.U16 desc[UR12][R2.64+0x70], R54 ;  /* 0x0000703602002986 */ /* 0x0003e2000c10150c */
[----:B------:R-:W-:Y:S05]  /*5f90*/  @!P1 EXIT ;  /* 0x000000000000994d */ /* 0x000fea0003800000 */
[----:B------:R-:W-:-:S05]  /*5fa0*/  F2FP.BF16.F32.PACK_AB R0, RZ, R0 ;  /* 0x00000000ff00723e */ /* 0x000fca00000010ff */
[----:B------:R-:W-:Y:S01]  /*5fb0*/  STG.E.U16 desc[UR12][R6.64+0x72], R0 ;  /* 0x0000720006007986 */ /* 0x000fe2000c10150c */
[----:B------:R-:W-:Y:S05]  /*5fc0*/  EXIT ;  /* 0x000000000000794d */ /* 0x000fea0003800000 */
.L_x_10:
[----:B------:R-:W-:-:S13]  /*5fd0*/  ISETP.NE.AND P0, PT, R6, RZ, PT ;  /* 0x000000ff0600720c */ /* 0x000fda0003f05270 */
[----:B------:R-:W-:Y:S05]  /*5fe0*/  @P0 EXIT ;  /* 0x000000000000094d */ /* 0x000fea0003800000 */
[----:B------:R-:W-:-:S13]  /*5ff0*/  ELECT P0, URZ, PT ;  /* 0x00000000003f782f */ /* 0x000fda0003800000 */
[----:B------:R-:W-:Y:S05]  /*6000*/  @!P0 BRA `(.L_x_145) ;  /* 0x00000008000c8947 */ /* 0x000fea0003800000 */
[----:B------:R-:W-:Y:S02]  /*6010*/  ISETP.GE.AND P0, PT, R3, 0x1, PT ;  /* 0x000000010300780c */ /* 0x000fe40003f06270 */
[----:B0-2---:R-:W-:-:S04]  /*6020*/  SHF.R.S32.HI R5, RZ, 0x1f, R8 ;  /* 0x0000001fff057819 */ /* 0x005fc80000011408 */
[----:B------:R-:W-:-:S07]  /*6030*/  LEA.HI R5, R5, R8, RZ, 0x7 ;  /* 0x0000000805057211 */ /* 0x000fce00078f38ff */
[----:B------:R-:W-:Y:S05]  /*6040*/  @!P0 BRA `(.L_x_145) ;  /* 0x0000000400fc8947 */ /* 0x000fea0003800000 */
[----:B-----5:R-:W0:Y:S01]  /*6050*/  S2R R0, SR_CTAID.X ;  /* 0x0000000000007919 */ /* 0x020e220000002500 */
[----:B------:R-:W-:Y:S01]  /*6060*/  LOP3.LUT R5, R5, 0xffffff80, RZ, 0xc0, !PT ;  /* 0xffffff8005057812 */ /* 0x000fe200078ec0ff */
[----:B------:R-:W-:Y:S01]  /*6070*/  ULDC UR4, c[0x0][0x384] ;  /* 0x0000e10000047ab9 */ /* 0x000fe20000000800 */
[C---:B------:R-:W-:Y:S01]  /*6080*/  LOP3.LUT P0, RZ, R8.reuse, 0x1f, RZ, 0xc0, !PT ;  /* 0x0000001f08ff7812 */ /* 0x040fe2000780c0ff */
[----:B------:R-:W1:Y:S01]  /*6090*/  S2R R10, SR_CTAID.Y ;  /* 0x00000000000a7919 */ /* 0x000e620000002600 */
[----:B------:R-:W-:Y:S01]  /*60a0*/  ULDC UR5, c[0x0][0x388] ;  /* 0x0000e20000057ab9 */ /* 0x000fe20000000800 */
[----:B------:R-:W-:Y:S01]  /*60b0*/  IMAD.IADD R5, R8, 0x1, -R5 ;  /* 0x0000000108057824 */ /* 0x000fe200078e0a05 */
[----:B------:R-:W-:Y:S01]  /*60c0*/  LOP3.LUT R20, R2, 0x2, RZ, 0xfc, !PT ;  /* 0x0000000202147812 */ /* 0x000fe200078efcff */
[----:B------:R-:W-:Y:S01]  /*60d0*/  VIADD R21, R3, 0x1 ;  /* 0x0000000103157836 */ /* 0x000fe20000000000 */
[----:B------:R-:W-:Y:S01]  /*60e0*/  CS2R R6, SRZ ;  /* 0x0000000000067805 */ /* 0x000fe2000001ff00 */
[----:B------:R-:W-:Y:S01]  /*60f0*/  IMAD.MOV.U32 R4, RZ, RZ, RZ ;  /* 0x000000ffff047224 */ /* 0x000fe200078e00ff */
[----:B------:R-:W-:-:S02]  /*6100*/  ISETP.NE.AND P1, PT, R5, RZ, PT ;  /* 0x000000ff0500720c */ /* 0x000fc40003f25270 */
[----:B------:R-:W-:Y:S02]  /*6110*/  CS2R R8, SRZ ;  /* 0x0000000000087805 */ /* 0x000fe4000001ff00 */
[----:B------:R-:W-:Y:S01]  /*6120*/  ISETP.NE.OR P0, PT, R5, RZ, !P0 ;  /* 0x000000ff0500720c */ /* 0x000fe20004705670 */
[----:B------:R-:W-:Y:S02]  /*6130*/  IMAD.MOV.U32 R5, RZ, RZ, 0x1 ;  /* 0x00000001ff057424 */ /* 0x000fe400078e00ff */
[----:B0-----:R-:W-:-:S04]  /*6140*/  IMAD.SHL.U32 R16, R0, 0x80, RZ ;  /* 0x0000008000107824 */ /* 0x001fc800078e00ff */
[----:B------:R-:W-:-:S04]  /*6150*/  IMAD.HI.U32 R0, R16, UR4, RZ ;  /* 0x0000000410007c27 */ /* 0x000fc8000f8e00ff */
[----:B-1----:R-:W-:Y:S01]  /*6160*/  IMAD.SHL.U32 R18, R10, 0x40, RZ ;  /* 0x000000400a127824 */ /* 0x002fe200078e00ff */
[----:B------:R-:W-:-:S07]  /*6170*/  SHF.R.U32.HI R0, RZ, UR5, R0 ;  /* 0x00000005ff007c19 */ /* 0x000fce0008011600 */
.L_x_149:
[----:B------:R-:W0:Y:S01]  /*6180*/  S2R R11, SR_CgaCtaId ;  /* 0x00000000000b7919 */ /* 0x000e220000008800 */
[----:B------:R-:W-:-:S04]  /*6190*/  MOV R10, 0x400 ;  /* 0x00000400000a7802 */ /* 0x000fc80000000f00 */
[----:B0-----:R-:W-:Y:S02]  /*61a0*/  LEA R19, R11, R10, 0x18 ;  /* 0x0000000a0b137211 */ /* 0x001fe400078ec0ff */
[----:B------:R-:W-:-:S03]  /*61b0*/  SHF.L.U32 R10, R5, 0x1f, RZ ;  /* 0x0000001f050a7819 */ /* 0x000fc600000006ff */
[----:B------:R-:W-:-:S07]  /*61c0*/  IMAD R17, R4, 0x8, R19 ;  /* 0x0000000804117824 */ /* 0x000fce00078e0213 */
.L_x_146:
[----:B0-----:R0:W1:Y:S02]  /*61d0*/  SYNCS.PHASECHK.TRANS64.TRYWAIT P2, [R17+URZ+0x36048], R10 ;  /* 0x0360480a110075a7 */ /* 0x001064000804017f */
[----:B-1----:R-:W-:Y:S05]  /*61e0*/  @!P2 NANOSLEEP.SYNCS 0x989680 ;  /* 0x009896800000a95d */ /* 0x002fea0003900000 */
[----:B------:R-:W1:Y:S02]  /*61f0*/  @!P2 SYNCS.PHASECHK.TRANS64 P2, [R17+URZ+0x36048], R10 ;  /* 0x0360480a1100a5a7 */ /* 0x000e64000804007f */
[----:B-1----:R-:W-:Y:S05]  /*6200*/  @!P2 BRA `(.L_x_146) ;  /* 0xfffffffc00f0a947 */ /* 0x002fea000383ffff */
[----:B0-----:R-:W0:Y:S02]  /*6210*/  @!P1 LDC R10, c[0x0][0x580] ;  /* 0x00016000ff0a9b82 */ /* 0x001e240000000800 */
[----:B0-----:R0:W-:Y:S02]  /*6220*/  @!P1 SYNCS.ARRIVE.TRANS64 RZ, [R17+URZ+0x36000], R10 ;  /* 0x0360000a11ff99a7 */ /* 0x0011e4000800003f */
[----:B0-----:R-:W-:-:S04]  /*6230*/  PRMT R10, R20, 0x9910, RZ ;  /* 0x00009910140a7816 */ /* 0x001fc800000000ff */
[----:B------:R-:W-:-:S13]  /*6240*/  ISETP.NE.AND P2, PT, R10, 0x2, PT ;  /* 0x000000020a00780c */ /* 0x000fda0003f45270 */
[----:B------:R-:W-:Y:S05]  /*6250*/  @P2 BRA `(.L_x_147) ;  /* 0x0000000000042947 */ /* 0x000fea0003800000 */
[----:B------:R-:W-:Y:S01]  /*6260*/  BPT.TRAP 0x1 ;  /* 0x000000040000795c */ /* 0x000fe20000300000 */
.L_x_147:
[----:B------:R-:W-:Y:S05]  /*6270*/  @P0 BRA `(.L_x_148) ;  /* 0x0000000000040947 */ /* 0x000fea0003800000 */
[----:B------:R-:W-:Y:S01]  /*6280*/  BPT.TRAP 0x1 ;  /* 0x000000040000795c */ /* 0x000fe20000300000 */
.L_x_148:
[----:B------:R-:W0:Y:S01]  /*6290*/  LDC R13, c[0x0][0x380] ;  /* 0x0000e000ff0d7b82 */ /* 0x000e220000000800 */
[----:B------:R-:W-:Y:S01]  /*62a0*/  R2UR UR4, R0 ;  /* 0x00000000000472ca */ /* 0x000fe200000e0000 */
[----:B------:R-:W-:Y:S01]  /*62b0*/  ULDC UR14, c[0x0][0x38c] ;  /* 0x0000e300000e7ab9 */ /* 0x000fe20000000800 */
[----:B------:R-:W-:Y:S01]  /*62c0*/  R2UR UR13, R16 ;  /* 0x00000000100d72ca */ /* 0x000fe200000e0000 */
[----:B------:R-:W-:Y:S01]  /*62d0*/  UISETP.NE.AND UP0, UPT, UR14, 0x1, UPT ;  /* 0x000000010e00788c */ /* 0x000fe2000bf05270 */
[C---:B------:R-:W-:Y:S01]  /*62e0*/  R2UR UR18, R8.reuse ;  /* 0x00000000081272ca */ /* 0x040fe200000e0000 */
[----:B------:R-:W-:Y:S01]  /*62f0*/  VIADD R8, R8, 0x1 ;  /* 0x0000000108087836 */ /* 0x000fe20000000000 */
[----:B------:R-:W-:Y:S01]  /*6300*/  ULDC UR24, c[0x0][0x398] ;  /* 0x0000e60000187ab9 */ /* 0x000fe20000000800 */
[----:B------:R-:W1:Y:S01]  /*6310*/  LDC.64 R10, c[0x0][0x3f8] ;  /* 0x0000fe00ff0a7b82 */ /* 0x000e620000000a00 */
[----:B------:R-:W-:Y:S01]  /*6320*/  R2UR UR16, R4 ;  /* 0x00000000041072ca */ /* 0x000fe200000e0000 */
[----:B------:R-:W-:Y:S01]  /*6330*/  ULDC UR12, c[0x0][0x3ec] ;  /* 0x0000fb00000c7ab9 */ /* 0x000fe20000000800 */
[----:B------:R-:W-:Y:S01]  /*6340*/  R2UR UR17, R17 ;  /* 0x00000000111172ca */ /* 0x000fe200000e0000 */
[----:B------:R-:W-:Y:S01]  /*6350*/  VIADD R21, R21, 0xffffffff ;  /* 0xffffffff15157836 */ /* 0x000fe20000000000 */
[----:B------:R-:W-:Y:S01]  /*6360*/  ULDC.64 UR28, c[0x0][0x198] ;  /* 0x00006600001c7ab9 */ /* 0x000fe20000000a00 */
[----:B------:R-:W-:Y:S01]  /*6370*/  ULDC.64 UR20, c[0x0][0x3f0] ;  /* 0x0000fc0000147ab9 */ /* 0x000fe20000000a00 */
[----:B------:R-:W-:Y:S01]  /*6380*/  @UP0 ULDC.64 UR8, c[0x0][0x390] ;  /* 0x0000e40000080ab9 */ /* 0x000fe20000000a00 */
[----:B---34-:R-:W1:Y:S01]  /*6390*/  LDC.64 R14, c[0x0][0x3d0] ;  /* 0x0000f400ff0e7b82 */ /* 0x018e620000000a00 */
[----:B------:R-:W-:Y:S01]  /*63a0*/  ISETP.GT.AND P6, PT, R21, 0x1, PT ;  /* 0x000000011500780c */ /* 0x000fe20003fc4270 */
[----:B------:R-:W-:Y:S01]  /*63b0*/  USHF.L.U32 UR18, UR18, 0x6, URZ ;  /* 0x0000000612127899 */ /* 0x000fe2000800063f */
[----:B------:R-:W-:Y:S01]  /*63c0*/  UMOV UR26, 0x0 ;  /* 0x00000000001a7882 */ /* 0x000fe20000000000 */
[----:B------:R-:W-:-:S04]  /*63d0*/  UMOV UR27, 0x10000000 ;  /* 0x10000000001b7882 */ /* 0x000fc80000000000 */
[----:B------:R-:W2:Y:S01]  /*63e0*/  LDC R12, c[0x0][0x400] ;  /* 0x00010000ff0c7b82 */ /* 0x000ea20000000800 */
[----:B0-----:R-:W-:Y:S01]  /*63f0*/  ISETP.NE.AND P2, PT, R13, 0x1, PT ;  /* 0x000000010d00780c */ /* 0x001fe20003f45270 */
[----:B------:R-:W-:-:S12]  /*6400*/  UIADD3 UR17, UR17, 0x36000, URZ ;  /* 0x0003600011117890 */ /* 0x000fd8000fffe03f */
[----:B------:R-:W-:Y:S01]  /*6410*/  @P2 IMAD.U32 R22, RZ, RZ, UR4 ;  /* 0x00000004ff162e24 */ /* 0x000fe2000f8e00ff */
[----:B------:R-:W-:Y:S01]  /*6420*/  ULDC.64 UR4, c[0x0][0x3c8] ;  /* 0x0000f20000047ab9 */ /* 0x000fe20000000a00 */
[----:B-1----:R-:W-:Y:S02]  /*6430*/  IMAD R11, R7, R14, R11 ;  /* 0x0000000e070b7224 */ /* 0x002fe400078e020b */
[----:B------:R-:W-:Y:S01]  /*6440*/  IMAD R10, R9, UR5, R10 ;  /* 0x00000005090a7c24 */ /* 0x000fe2000f8e020a */
[----:B------:R-:W-:Y:S02]  /*6450*/  @P2 R2UR UR13, R22 ;  /* 0x00000000160d22ca */ /* 0x000fe400000e0000 */
[----:B------:R-:W-:Y:S01]  /*6460*/  ISETP.NE.AND P2, PT, R8, UR15, PT ;  /* 0x0000000f08007c0c */ /* 0x000fe2000bf45270 */
[----:B------:R-:W-:Y:S02]  /*6470*/  IMAD.U32 R11, R11, 0x20, R10 ;  /* 0x000000200b0b7824 */ /* 0x000fe400078e000a */
[----:B--2---:R-:W-:Y:S01]  /*6480*/  IMAD R12, R6, R15, R12 ;  /* 0x0000000f060c7224 */ /* 0x004fe200078e020c */
[----:B------:R-:W-:Y:S01]  /*6490*/  SEL R8, R8, RZ, P2 ;  /* 0x000000ff08087207 */ /* 0x000fe20001000000 */
[----:B------:R-:W0:Y:S02]  /*64a0*/  LDC.64 R14, c[0x0][0x3e0] ;  /* 0x0000f800ff0e7b82 */ /* 0x000e240000000a00 */
[----:B------:R-:W-:-:S04]  /*64b0*/  IMAD.U32 R11, R12, 0x400, R11 ;  /* 0x000004000c0b7824 */ /* 0x000fc800078e000b */
[----:B------:R-:W-:Y:S01]  /*64c0*/  UIMAD.WIDE.U32 UR6, UR13, UR8, URZ ;  /* 0x000000080d0672a5 */ /* 0x000fe2000f8e003f */
[----:B------:R-:W-:Y:S01]  /*64d0*/  R2UR UR25, R11 ;  /* 0x000000000b1972ca */ /* 0x000fe200000e0000 */
[----:B------:R-:W-:Y:S01]  /*64e0*/  UIADD3 UR6, -UR13, URZ, URZ ;  /* 0x0000003f0d067290 */ /* 0x000fe2000fffe13f */
[----:B------:R-:W-:Y:S01]  /*64f0*/  VIADD R11, R6, 0x1 ;  /* 0x00000001060b7836 */ /* 0x000fe20000000000 */
[----:B------:R-:W-:Y:S01]  /*6500*/  UMOV UR5, UR13 ;  /* 0x0000000d00057c82 */ /* 0x000fe20008000000 */
[----:B------:R-:W-:Y:S02]  /*6510*/  @UP0 USHF.R.U32.HI UR5, URZ, UR9, UR7 ;  /* 0x000000093f050299 */ /* 0x000fe40008011607 */
[----:B------:R-:W-:Y:S01]  /*6520*/  UISETP.NE.AND UP0, UPT, UR24, 0x1, UPT ;  /* 0x000000011800788c */ /* 0x000fe2000bf05270 */
[----:B------:R-:W-:Y:S01]  /*6530*/  IMAD R10, R13, UR6, R16 ;  /* 0x000000060d0a7c24 */ /* 0x000fe2000f8e0210 */
[----:B------:R-:W-:Y:S01]  /*6540*/  R2UR UR7, R19 ;  /* 0x00000000130772ca */ /* 0x000fe200000e0000 */
[----:B------:R-:W-:Y:S01]  /*6550*/  VIADD R13, R9, 0x1 ;  /* 0x00000001090d7836 */ /* 0x000fe20000000000 */
[----:B------:R-:W-:Y:S01]  /*6560*/  ULDC.64 UR8, c[0x0][0x3c0] ;  /* 0x0000f00000087ab9 */ /* 0x000fe20000000a00 */
[----:B------:R-:W-:Y:S01]  /*6570*/  @P2 IMAD.MOV R13, RZ, RZ, R9 ;  /* 0x000000ffff0d2224 */ /* 0x000fe200078e0209 */
[----:B------:R-:W-:Y:S01]  /*6580*/  R2UR UR19, R10 ;  /* 0x000000000a1372ca */ /* 0x000fe200000e0000 */
[C---:B------:R-:W-:Y:S01]  /*6590*/  IMAD R19, R4.reuse, 0x2000, R19 ;  /* 0x0000200004137824 */ /* 0x040fe200078e0213 */
[----:B------:R-:W-:Y:S01]  /*65a0*/  UMOV UR22, UR5 ;  /* 0x0000000500167c82 */ /* 0x000fe20008000000 */
[----:B------:R-:W-:Y:S01]  /*65b0*/  VIADD R10, R7, 0x1 ;  /* 0x00000001070a7836 */ /* 0x000fe20000000000 */
[----:B------:R-:W-:Y:S01]  /*65c0*/  UIADD3 UR6, UP1, UR28, 0xf0, URZ ;  /* 0x000000f01c067890 */ /* 0x000fe2000ff3e03f */
[----:B0-----:R-:W-:Y:S01]  /*65d0*/  ISETP.NE.AND P3, PT, R13, R14, PT ;  /* 0x0000000e0d00720c */ /* 0x001fe20003f65270 */
[----:B------:R-:W-:Y:S01]  /*65e0*/  @UP0 ULDC UR10, c[0x0][0x39c] ;  /* 0x0000e700000a0ab9 */ /* 0x000fe20000000800 */
[----:B------:R-:W-:Y:S01]  /*65f0*/  @UP0 ULDC UR30, c[0x0][0x3a0] ;  /* 0x0000e800001e0ab9 */ /* 0x000fe20000000800 */
[----:B------:R-:W-:Y:S01]  /*6600*/  UIMAD.WIDE.U32 UR10, UR5, UR10, URZ ;  /* 0x0000000a050a72a5 */ /* 0x000fe2000f8e003f */
[----:B------:R-:W-:Y:S01]  /*6610*/  R2UR UR23, R19 ;  /* 0x00000000131772ca */ /* 0x000fe200000e0000 */
[----:B------:R-:W-:Y:S01]  /*6620*/  ULEA UR16, UR16, UR7, 0xe ;  /* 0x0000000710107291 */ /* 0x000fe2000f8e703f */
[----:B------:R-:W-:Y:S01]  /*6630*/  VIADD R4, R4, 0x1 ;  /* 0x0000000104047836 */ /* 0x000fe20000000000 */
[----:B------:R-:W-:-:S02]  /*6640*/  @UP0 USHF.R.U32.HI UR22, URZ, UR30, UR11 ;  /* 0x0000001e3f160299 */ /* 0x000fc4000801160b */
[----:B------:R-:W-:Y:S01]  /*6650*/  UIMAD UR19, UR19, UR8, UR12 ;  /* 0x00000008131372a4 */ /* 0x000fe2000f8e020c */
[----:B------:R-:W-:Y:S01]  /*6660*/  R2UR UR12, R9 ;  /* 0x00000000090c72ca */ /* 0x000fe200000e0000 */
[----:B------:R-:W-:Y:S01]  /*6670*/  UIADD3 UR7, -UR5, URZ, URZ ;  /* 0x0000003f05077290 */ /* 0x000fe2000fffe13f */
[----:B------:R-:W-:Y:S01]  /*6680*/  R2UR UR10, R18 ;  /* 0x00000000120a72ca */ /* 0x000fe200000e0000 */
[----:B------:R-:W-:Y:S01]  /*6690*/  UIADD3 UR8, -UR22, URZ, URZ ;  /* 0x0000003f16087290 */ /* 0x000fe2000fffe13f */
[----:B------:R-:W-:Y:S01]  /*66a0*/  @P3 IMAD.MOV R10, RZ, RZ, R7 ;  /* 0x000000ffff0a3224 */ /* 0x000fe200078e0207 */
[----:B------:R-:W-:Y:S01]  /*66b0*/  UIMAD UR7, UR14, UR7, UR13 ;  /* 0x000000070e0772a4 */ /* 0x000fe2000f8e020d */
[----:B------:R-:W-:Y:S01]  /*66c0*/  R2UR UR13, R7 ;  /* 0x00000000070d72ca */ /* 0x000fe200000e0000 */
[----:B------:R-:W-:Y:S01]  /*66d0*/  UIMAD UR5, UR24, UR8, UR5 ;  /* 0x00000008180572a4 */ /* 0x000fe2000f8e0205 */
[----:B------:R-:W-:Y:S01]  /*66e0*/  R2UR UR14, R6 ;  /* 0x00000000060e72ca */ /* 0x000fe200000e0000 */
[----:B------:R-:W-:Y:S01]  /*66f0*/  UIADD3 UR28, UP2, UR28, 0x270, URZ ;  /* 0x000002701c1c7890 */ /* 0x000fe2000ff5e03f */
[----:B------:R-:W-:Y:S01]  /*6700*/  ISETP.NE.AND P4, PT, R10, R15, PT ;  /* 0x0000000f0a00720c */ /* 0x000fe20003f85270 */
[----:B------:R-:W-:Y:S01]  /*6710*/  UIMAD UR20, UR7, UR9, UR20 ;  /* 0x00000009071472a4 */ /* 0x000fe2000f8e0214 */
[C---:B------:R-:W-:Y:S01]  /*6720*/  ISETP.NE.AND P5, PT, R4.reuse, 0x9, PT ;  /* 0x000000090400780c */ /* 0x040fe20003fa5270 */
[----:B------:R-:W-:Y:S01]  /*6730*/  UIMAD UR21, UR5, UR4, UR21 ;  /* 0x00000004051572a4 */ /* 0x000fe2000f8e0215 */
[----:B------:R-:W-:Y:S01]  /*6740*/  SEL R9, R13, RZ, P3 ;  /* 0x000000ff0d097207 */ /* 0x000fe20001800000 */
[----:B------:R-:W-:Y:S01]  /*6750*/  UIADD3.X UR7, URZ, UR29, URZ, UP1, !UPT ;  /* 0x0000001d3f077290 */ /* 0x000fe20008ffe43f */
[----:B------:R-:W-:Y:S01]  /*6760*/  SEL R12, RZ, 0x1, P5 ;  /* 0x00000001ff0c7807 */ /* 0x000fe20002800000 */
[----:B------:R-:W-:Y:S01]  /*6770*/  UPRMT UR4, UR25, 0x5410, URZ ;  /* 0x0000541019047896 */ /* 0x000fe2000800003f */
[----:B------:R-:W-:Y:S01]  /*6780*/  SEL R4, R4, RZ, P5 ;  /* 0x000000ff04047207 */ /* 0x000fe20002800000 */
[----:B------:R-:W-:Y:S01]  /*6790*/  UIADD3 UR8, UR23, 0x24000, URZ ;  /* 0x0002400017087890 */ /* 0x000fe2000fffe03f */
[----:B------:R-:W-:Y:S01]  /*67a0*/  LOP3.LUT R5, R5, R12, RZ, 0x3c, !PT ;  /* 0x0000000c05057212 */ /* 0x000fe200078e3cff */
[----:B------:R-:W-:Y:S01]  /*67b0*/  UIADD3.X UR29, URZ, UR29, URZ, UP2, !UPT ;  /* 0x0000001d3f1d7290 */ /* 0x000fe200097fe43f */
[----:B------:R-:W-:Y:S01]  /*67c0*/  SEL R7, R10, RZ, P4 ;  /* 0x000000ff0a077207 */ /* 0x000fe20002000000 */
[----:B------:R-:W-:Y:S01]  /*67d0*/  UMOV UR9, UR17 ;  /* 0x0000001100097c82 */ /* 0x000fe20008000000 */
[----:B------:R-:W-:Y:S01]  /*67e0*/  UMOV UR11, UR18 ;  /* 0x00000012000b7c82 */ /* 0x000fe20008000000 */
[----:B------:R-:W-:Y:S01]  /*67f0*/  @P4 IMAD.MOV R11, RZ, RZ, R6 ;  /* 0x000000ffff0b4224 */ /* 0x000fe200078e0206 */
[----:B------:R1:W-:Y:S03]  /*6800*/  UTMALDG.5D.IM2COL [UR16], [UR6], UR4 ;  /* 0x00000010060073b4 */ /* 0x0003e60008060004 */
[----:B------:R-:W-:Y:S01]  /*6810*/  IMAD.MOV.U32 R6, RZ, RZ, R11 ;  /* 0x000000ffff067224 */ /* 0x000fe200078e000b */
[----:B------:R1:W-:Y:S02]  /*6820*/  UTMALDG.5D [UR8], [UR28], desc[UR26] ;  /* 0x00001a081c0075b4 */ /* 0x0003e40008021000 */
[----:B-1----:R-:W-:Y:S05]  /*6830*/  @P6 BRA `(.L_x_149) ;  /* 0xfffffff800506947 */ /* 0x002fea000383ffff */
.L_x_145:
[----:B------:R-:W-:Y:S01]  /*6840*/  ISETP.GE.U32.AND P2, PT, R3, 0x9, PT ;  /* 0x000000090300780c */ /* 0x000fe20003f46070 */
[----:B------:R-:W-:Y:S05]  /*6850*/  WARPSYNC.ALL ;  /* 0x0000000000007948 */ /* 0x000fea0003800000 */
[----:B------:R-:W-:-:S07]  /*6860*/  ELECT P1, URZ, PT ;  /* 0x00000000003f782f */ /* 0x000fce0003820000 */
[----:B0-2---:R-:W-:-:S05]  /*6870*/  @P2 IMAD.WIDE.U32 R4, R3, 0x38e38e39, RZ ;  /* 0x38e38e3903042825 */ /* 0x005fca00078e00ff */
[----:B-----5:R-:W-:-:S04]  /*6880*/  @P2 SHF.R.U32.HI R0, RZ, 0x1, R5 ;  /* 0x00000001ff002819 */ /* 0x020fc80000011605 */
[----:B------:R-:W-:-:S04]  /*6890*/  @P2 LOP3.LUT R0, R0, 0x1, RZ, 0xc0, !PT ;  /* 0x0000000100002812 */ /* 0x000fc800078ec0ff */
[----:B------:R-:W-:Y:S01]  /*68a0*/  @P2 ISETP.NE.U32.AND P0, PT, R0, 0x1, PT ;  /* 0x000000010000280c */ /* 0x000fe20003f05070 */
[----:B------:R-:W-:-:S12]  /*68b0*/  @!P1 EXIT ;  /* 0x000000000000994d */ /* 0x000fd80003800000 */
[----:B------:R-:W-:Y:S01]  /*68c0*/  LOP3.LUT R2, R2, 0x2, RZ, 0xfc, !PT ;  /* 0x0000000202027812 */ /* 0x000fe200078efcff */
[----:B------:R-:W-:Y:S01]  /*68d0*/  IMAD.MOV.U32 R0, RZ, RZ, 0x1 ;  /* 0x00000001ff007424 */ /* 0x000fe200078e00ff */
[----:B------:R-:W-:Y:S02]  /*68e0*/  @P2 ISETP.NE.U32.AND.EX P0, PT, RZ, RZ, PT, P0 ;  /* 0x000000ffff00220c */ /* 0x000fe40003f05100 */
[----:B------:R-:W-:Y:S02]  /*68f0*/  ISETP.NE.AND P1, PT, R2, 0x3, PT ;  /* 0x000000030200780c */ /* 0x000fe40003f25270 */
[----:B------:R-:W-:-:S11]  /*6900*/  @P2 SEL R0, RZ, 0x1, !P0 ;  /* 0x00000001ff002807 */ /* 0x000fd60004000000 */
[----:B------:R-:W-:Y:S05]  /*6910*/  @!P1 BRA `(.L_x_150) ;  /* 0x0000000000049947 */ /* 0x000fea0003800000 */
[----:B------:R-:W-:Y:S01]  /*6920*/  BPT.TRAP 0x1 ;  /* 0x000000040000795c */ /* 0x000fe20000300000 */
.L_x_150:
[----:B------:R-:W0:Y:S01]  /*6930*/  S2R R7, SR_CgaCtaId ;  /* 0x0000000000077919 */ /* 0x000e220000008800 */
[----:B------:R-:W-:Y:S01]  /*6940*/  IMAD.WIDE.U32 R4, R3, 0x38e38e39, RZ ;  /* 0x38e38e3903047825 */ /* 0x000fe200078e00ff */
[----:B------:R-:W-:-:S04]  /*6950*/  MOV R2, 0x400 ;  /* 0x0000040000027802 */ /* 0x000fc80000000f00 */
[----:B------:R-:W-:Y:S02]  /*6960*/  SHF.R.U32.HI R4, RZ, 0x1, R5 ;  /* 0x00000001ff047819 */ /* 0x000fe40000011605 */
[----:B------:R-:W-:-:S03]  /*6970*/  SHF.L.U32 R5, R0, 0x1f, RZ ;  /* 0x0000001f00057819 */ /* 0x000fc600000006ff */
[----:B------:R-:W-:Y:S01]  /*6980*/  IMAD R3, R4, -0x9, R3 ;  /* 0xfffffff704037824 */ /* 0x000fe200078e0203 */
[----:B0-----:R-:W-:-:S05]  /*6990*/  LEA R2, R7, R2, 0x18 ;  /* 0x0000000207027211 */ /* 0x001fca00078ec0ff */
[----:B------:R-:W-:-:S04]  /*69a0*/  VIADD R2, R2, 0x36048 ;  /* 0x0003604802027836 */ /* 0x000fc80000000000 */
[----:B------:R-:W-:-:S07]  /*69b0*/  IMAD R4, R3, 0x8, R2 ;  /* 0x0000000803047824 */ /* 0x000fce00078e0202 */
.L_x_151:
[----:B0-----:R0:W1:Y:S02]  /*69c0*/  SYNCS.PHASECHK.TRANS64.TRYWAIT P0, [R4+URZ], R5 ;  /* 0x00000005040075a7 */ /* 0x001064000800017f */
[----:B-1----:R-:W-:Y:S05]  /*69d0*/  @!P0 NANOSLEEP.SYNCS 0x989680 ;  /* 0x009896800000895d */ /* 0x002fea0003900000 */
[----:B------:R-:W1:Y:S02]  /*69e0*/  @!P0 SYNCS.PHASECHK.TRANS64 P0, [R4+URZ], R5 ;  /* 0x00000005040085a7 */ /* 0x000e64000800007f */
[----:B-1----:R-:W-:Y:S05]  /*69f0*/  @!P0 BRA `(.L_x_151) ;  /* 0xfffffffc00f08947 */ /* 0x002fea000383ffff */
[----:B------:R-:W-:-:S05]  /*6a00*/  VIADD R3, R3, 0x1 ;  /* 0x0000000103037836 */ /* 0x000fca0000000000 */
[----:B------:R-:W-:-:S04]  /*6a10*/  ISETP.NE.AND P0, PT, R3, 0x9, PT ;  /* 0x000000090300780c */ /* 0x000fc80003f05270 */
[----:B0-----:R-:W-:Y:S02]  /*6a20*/  SEL R5, RZ, 0x1, P0 ;  /* 0x00000001ff057807 */ /* 0x001fe40000000000 */
[----:B------:R-:W-:Y:S02]  /*6a30*/  SEL R3, R3, RZ, P0 ;  /* 0x000000ff03037207 */ /* 0x000fe40000000000 */
[----:B------:R-:W-:-:S03]  /*6a40*/  LOP3.LUT R7, R0, R5, RZ, 0x3c, !PT ;  /* 0x0000000500077212 */ /* 0x000fc600078e3cff */
[----:B------:R-:W-:Y:S01]  /*6a50*/  IMAD R0, R3, 0x8, R2 ;  /* 0x0000000803007824 */ /* 0x000fe200078e0202 */
[----:B------:R-:W-:-:S07]  /*6a60*/  SHF.L.U32 R5, R7, 0x1f, RZ ;  /* 0x0000001f07057819 */ /* 0x000fce00000006ff */
.L_x_152:
        /* <DEDUP_REMOVED lines=11> */
.L_x_153:
        /* <DEDUP_REMOVED lines=11> */
.L_x_154:
        /* <DEDUP_REMOVED lines=11> */
.L_x_155:
        /* <DEDUP_REMOVED lines=11> */
.L_x_156:
        /* <DEDUP_REMOVED lines=11> */
.L_x_157:
        /* <DEDUP_REMOVED lines=11> */
.L_x_158:
        /* <DEDUP_REMOVED lines=11> */
.L_x_159:
[----:B0-----:R0:W1:Y:S02]  /*6f40*/  SYNCS.PHASECHK.TRANS64.TRYWAIT P0, [R3+URZ], R0 ;  /* 0x00000000030075a7 */ /* 0x001064000800017f */
[----:B-1----:R-:W-:Y:S05]  /*6f50*/  @!P0 NANOSLEEP.SYNCS 0x989680 ;  /* 0x009896800000895d */ /* 0x002fea0003900000 */
[----:B------:R-:W1:Y:S02]  /*6f60*/  @!P0 SYNCS.PHASECHK.TRANS64 P0, [R3+URZ], R0 ;  /* 0x00000000030085a7 */ /* 0x000e64000800007f */
[----:B-1----:R-:W-:Y:S05]  /*6f70*/  @P0 EXIT ;  /* 0x000000000000094d */ /* 0x002fea0003800000 */
[----:B------:R-:W-:Y:S05]  /*6f80*/  BRA `(.L_x_159) ;  /* 0xfffffffc00ec7947 */ /* 0x000fea000383ffff */
.L_x_160:
[----:B------:R-:W-:-:S00]  /*6f90*/  BRA `(.L_x_160) ;  /* 0xfffffffc00fc7947 */ /* 0x000fc0000383ffff */
[----:B------:R-:W-:-:S00]  /*6fa0*/  NOP ;  /* 0x0000000000007918 */ /* 0x000fc00000000000 */
        /* <DEDUP_REMOVED lines=13> */
.L_x_161:


//--------------------- .nv.shared._ZN7cutlass13device_kernelINS_4conv6kernel13ConvUniversalINS1_16ConvProblemShapeILNS1_8OperatorE1ELi3EEENS1_10collective14CollectiveConvINS1_46MainloopSm90TmaGmmaWarpSpecializedImplicitGemmILS5_1ELi9ELi3EN4cute5tupleIJNSA_1CILi1EEESD_SD_EEENS1_36KernelImplicitTmaWarpSpecializedSm90ELi1EEENSB_IJNSC_ILi128EEENSC_ILi64EEENSB_IJSI_EEEEEENS_10bfloat16_tESL_NSA_8TiledMMAINSA_8MMA_AtomIJNSA_4SM904GMMA27MMA_64x64x16_F32BF16BF16_SSILNSP_5MajorE0ELSR_1ELNSP_7ScaleInE1ELSS_1EEEEEENSA_6LayoutISE_NSB_IJNSC_ILi0EEESW_SW_EEEEENSB_IJNSA_10UnderscoreESZ_SZ_EEEEENS7_6detail26Sm90ImplicitGemmTileTraitsINSA_20SM90_TMA_LOAD_IM2COLENSA_14ComposedLayoutINSA_7SwizzleILi3ELi4ELi3EEENSA_18smem_ptr_flag_bitsILi16EEENSV_INSB_IJNSB_IJNSC_ILi8EEENSC_ILi16EEEEEENSB_IJSI_SD_EEENSB_IJSD_NSC_ILi9EEEEEEEEENSB_IJNSB_IJSI_NSC_ILi512EEEEEENSB_IJSD_SW_EEENSB_IJSW_NSC_ILi8192EEEEEEEEEEEEEvEENS13_INSA_13SM90_TMA_LOADENS15_IS17_S19_NSV_INSB_IJS1D_NSB_IJS1A_S1A_EEES1F_EEENSB_IJS1J_S1I_NSB_IJSW_NSC_ILi4096EEEEEEEEEEEEEvEEEENS_8epilogue10collective6detail29Sm90TmaWarpSpecializedAdapterINS21_15DefaultEpilogueISL_NSB_IJNSB_IJllllEEESD_SW_EEES26_NS20_6thread17LinearCombinationISL_Li1EffLNS27_9ScaleType4KindE0ELNS_15FloatRoundStyleE2ESL_EENS_4gemm15EpilogueDefaultEEEEEvvEEEEvNT_6ParamsE --------------------------
	.section	.nv.shared._ZN7cutlass13device_kernelINS_4conv6kernel13ConvUniversalINS1_16ConvProblemShapeILNS1_8OperatorE1ELi3EEENS1_10collective14CollectiveConvINS1_46MainloopSm90TmaGmmaWarpSpecializedImplicitGemmILS5_1ELi9ELi3EN4cute5tupleIJNSA_1CILi1EEESD_SD_EEENS1_36KernelImplicitTmaWarpSpecializedSm90ELi1EEENSB_IJNSC_ILi128EEENSC_ILi64EEENSB_IJSI_EEEEEENS_10bfloat16_tESL_NSA_8TiledMMAINSA_8MMA_AtomIJNSA_4SM904GMMA27MMA_64x64x16_F32BF16BF16_SSILNSP_5MajorE0ELSR_1ELNSP_7ScaleInE1ELSS_1EEEEEENSA_6LayoutISE_NSB_IJNSC_ILi0EEESW_SW_EEEEENSB_IJNSA_10UnderscoreESZ_SZ_EEEEENS7_6detail26Sm90ImplicitGemmTileTraitsINSA_20SM90_TMA_LOAD_IM2COLENSA_14ComposedLayoutINSA_7SwizzleILi3ELi4ELi3EEENSA_18smem_ptr_flag_bitsILi16EEENSV_INSB_IJNSB_IJNSC_ILi8EEENSC_ILi16EEEEEENSB_IJSI_SD_EEENSB_IJSD_NSC_ILi9EEEEEEEEENSB_IJNSB_IJSI_NSC_ILi512EEEEEENSB_IJSD_SW_EEENSB_IJSW_NSC_ILi8192EEEEEEEEEEEEEvEENS13_INSA_13SM90_TMA_LOADENS15_IS17_S19_NSV_INSB_IJS1D_NSB_IJS1A_S1A_EEES1F_EEENSB_IJS1J_S1I_NSB_IJSW_NSC_ILi4096EEEEEEEEEEEEEvEEEENS_8epilogue10collective6detail29Sm90TmaWarpSpecializedAdapterINS21_15DefaultEpilogueISL_NSB_IJNSB_IJllllEEESD_SW_EEES26_NS20_6thread17LinearCombinationISL_Li1EffLNS27_9ScaleType4KindE0ELNS_15FloatRoundStyleE2ESL_EENS_4gemm15EpilogueDefaultEEEEEvvEEEEvNT_6ParamsE,"aw",@nobits
	.sectionflags	@""
	.align	16
	.zero		1024


//--------------------- .nv.shared.reserved.0     --------------------------
	.section	.nv.shared.reserved.0,"aw",@nobits
	.weak		__nv_reservedSMEM_offset_0_alias
	.size		__nv_reservedSMEM_offset_0_alias, 0, 0
	.other		__nv_reservedSMEM_offset_0_alias,@"STO_CUDA_RESERVED_SHARED STV_DEFAULT"
__nv_reservedSMEM_offset_0_alias:
	.zero		0


//--------------------- .nv.global                --------------------------
	.section	.nv.global,"aw",@nobits
.nv.global:
	.type		_ZN39_INTERNAL_1455bb5e_4_k_cu_ed39d500_27684cute1_E,@object
	.size		_ZN39_INTERNAL_1455bb5e_4_k_cu_ed39d500_27684cute1_E,(_ZN39_INTERNAL_1455bb5e_4_k_cu_ed39d500_27684cuda3std3__45__cpo6cbeginE - _ZN39_INTERNAL_1455bb5e_4_k_cu_ed39d500_27684cute1_E)
_ZN39_INTERNAL_1455bb5e_4_k_cu_ed39d500_27684cute1_E:
	.zero		1
	.type		_ZN39_INTERNAL_1455bb5e_4_k_cu_ed39d500_27684cuda3std3__45__cpo6cbeginE,@object
	.size		_ZN39_INTERNAL_1455bb5e_4_k_cu_ed39d500_27684cuda3std3__45__cpo6cbeginE,(_ZN39_INTERNAL_1455bb5e_4_k_cu_ed39d500_27684cuda3std3__48in_placeE - _ZN39_INTERNAL_1455bb5e_4_k_cu_ed39d500_27684cuda3std3__45__cpo6cbeginE)
_ZN39_INTERNAL_1455bb5e_4_k_cu_ed39d500_27684cuda3std3__45__cpo6cbeginE:
	.zero		1
	.type		_ZN39_INTERNAL_1455bb5e_4_k_cu_ed39d500_27684cuda3std3__48in_placeE,@object
	.size		_ZN39_INTERNAL_1455bb5e_4_k_cu_ed39d500_27684cuda3std3__48in_placeE,(_ZN39_INTERNAL_1455bb5e_4_k_cu_ed39d500_27684cuda3std6ranges3__45__cpo9iter_moveE - _ZN39_INTERNAL_1455bb5e_4_k_cu_ed39d500_27684cuda3std3__48in_placeE)
_ZN39_INTERNAL_1455bb5e_4_k_cu_ed39d500_27684cuda3std3__48in_placeE:
	.zero		1
	.type		_ZN39_INTERNAL_1455bb5e_4_k_cu_ed39d500_27684cuda3std6ranges3__45__cpo9iter_moveE,@object
	.size		_ZN39_INTERNAL_1455bb5e_4_k_cu_ed39d500_27684cuda3std6ranges3__45__cpo9iter_moveE,(_ZN39_INTERNAL_1455bb5e_4_k_cu_ed39d500_27684cuda3std3__45__cpo5beginE - _ZN39_INTERNAL_1455bb5e_4_k_cu_ed39d500_27684cuda3std6ranges3__45__cpo9iter_moveE)
_ZN39_INTERNAL_1455bb5e_4_k_cu_ed39d500_27684cuda3std6ranges3__45__cpo9iter_moveE:
	.zero		1
	.type		_ZN39_INTERNAL_1455bb5e_4_k_cu_ed39d500_27684cuda3std3__45__cpo5beginE,@object
	.size		_ZN39_INTERNAL_1455bb5e_4_k_cu_ed39d500_27684cuda3std3__45__cpo5beginE,(_ZN39_INTERNAL_1455bb5e_4_k_cu_ed39d500_27684cuda3std3__441_GLOBAL__N__1455bb5e_4_k_cu_ed39d500_27686ignoreE - _ZN39_INTERNAL_1455bb5e_4_k_cu_ed39d500_27684cuda3std3__45__cpo5beginE)
_ZN39_INTERNAL_1455bb5e_4_k_cu_ed39d500_27684cuda3std3__45__cpo5beginE:
	.zero		1
	.type		_ZN39_INTERNAL_1455bb5e_4_k_cu_ed39d500_27684cuda3std3__441_GLOBAL__N__1455bb5e_4_k_cu_ed39d500_27686ignoreE,@object
	.size		_ZN39_INTERNAL_1455bb5e_4_k_cu_ed39d500_27684cuda3std3__441_GLOBAL__N__1455bb5e_4_k_cu_ed39d500_27686ignoreE,(_ZN39_INTERNAL_1455bb5e_4_k_cu_ed39d500_27684cute7productE - _ZN39_INTERNAL_1455bb5e_4_k_cu_ed39d500_27684cuda3std3__441_GLOBAL__N__1455bb5e_4_k_cu_ed39d500_27686ignoreE)
_ZN39_INTERNAL_1455bb5e_4_k_cu_ed39d500_27684cuda3std3__441_GLOBAL__N__1455bb5e_4_k_cu_ed39d500_27686ignoreE:
	.zero		1
	.type		_ZN39_INTERNAL_1455bb5e_4_k_cu_ed39d500_27684cute7productE,@object
	.size		_ZN39_INTERNAL_1455bb5e_4_k_cu_ed39d500_27684cute7productE,(_ZN39_INTERNAL_1455bb5e_4_k_cu_ed39d500_27684cuda3std3__45__cpo3endE - _ZN39_INTERNAL_1455bb5e_4_k_cu_ed39d500_27684cute7productE)
_ZN39_INTERNAL_1455bb5e_4_k_cu_ed39d500_27684cute7productE:
	.zero		1
	.type		_ZN39_INTERNAL_1455bb5e_4_k_cu_ed39d500_27684cuda3std3__45__cpo3endE,@object
	.size		_ZN39_INTERNAL_1455bb5e_4_k_cu_ed39d500_27684cuda3std3__45__cpo3endE,(_ZN39_INTERNAL_1455bb5e_4_k_cu_ed39d500_27684cuda3std3__419piecewise_constructE - _ZN39_INTERNAL_1455bb5e_4_k_cu_ed39d500_27684cuda3std3__45__cpo3endE)
_ZN39_INTERNAL_1455bb5e_4_k_cu_ed39d500_27684cuda3std3__45__cpo3endE:
	.zero		1
	.type		_ZN39_INTERNAL_1455bb5e_4_k_cu_ed39d500_27684cuda3std3__419piecewise_constructE,@object
	.size		_ZN39_INTERNAL_1455bb5e_4_k_cu_ed39d500_27684cuda3std3__419piecewise_constructE,(_ZN39_INTERNAL_1455bb5e_4_k_cu_ed39d500_27684cuda3std3__45__cpo4cendE - _ZN39_INTERNAL_1455bb5e_4_k_cu_ed39d500_27684cuda3std3__419piecewise_constructE)
_ZN39_INTERNAL_1455bb5e_4_k_cu_ed39d500_27684cuda3std3__419piecewise_constructE:
	.zero		1
	.type		_ZN39_INTERNAL_1455bb5e_4_k_cu_ed39d500_27684cuda3std3__45__cpo4cendE,@object
	.size		_ZN39_INTERNAL_1455bb5e_4_k_cu_ed39d500_27684cuda3std3__45__cpo4cendE,(_ZN39_INTERNAL_1455bb5e_4_k_cu_ed39d500_27684cuda3std6ranges3__45__cpo4swapE - _ZN39_INTERNAL_1455bb5e_4_k_cu_ed39d500_27684cuda3std3__45__cpo4cendE)
_ZN39_INTERNAL_1455bb5e_4_k_cu_ed39d500_27684cuda3std3__45__cpo4cendE:
	.zero		1
	.type		_ZN39_INTERNAL_1455bb5e_4_k_cu_ed39d500_27684cuda3std6ranges3__45__cpo4swapE,@object
	.size		_ZN39_INTERNAL_1455bb5e_4_k_cu_ed39d500_27684cuda3std6ranges3__45__cpo4swapE,(.L_7 - _ZN39_INTERNAL_1455bb5e_4_k_cu_ed39d500_27684cuda3std6ranges3__45__cpo4swapE)
_ZN39_INTERNAL_1455bb5e_4_k_cu_ed39d500_27684cuda3std6ranges3__45__cpo4swapE:
	.zero		1
.L_7:


//--------------------- .nv.constant0._ZN7cutlass13device_kernelINS_4conv6kernel13ConvUniversalINS1_16ConvProblemShapeILNS1_8OperatorE1ELi3EEENS1_10collective14CollectiveConvINS1_46MainloopSm90TmaGmmaWarpSpecializedImplicitGemmILS5_1ELi9ELi3EN4cute5tupleIJNSA_1CILi1EEESD_SD_EEENS1_36KernelImplicitTmaWarpSpecializedSm90ELi1EEENSB_IJNSC_ILi128EEENSC_ILi64EEENSB_IJSI_EEEEEENS_10bfloat16_tESL_NSA_8TiledMMAINSA_8MMA_AtomIJNSA_4SM904GMMA27MMA_64x64x16_F32BF16BF16_SSILNSP_5MajorE0ELSR_1ELNSP_7ScaleInE1ELSS_1EEEEEENSA_6LayoutISE_NSB_IJNSC_ILi0EEESW_SW_EEEEENSB_IJNSA_10UnderscoreESZ_SZ_EEEEENS7_6detail26Sm90ImplicitGemmTileTraitsINSA_20SM90_TMA_LOAD_IM2COLENSA_14ComposedLayoutINSA_7SwizzleILi3ELi4ELi3EEENSA_18smem_ptr_flag_bitsILi16EEENSV_INSB_IJNSB_IJNSC_ILi8EEENSC_ILi16EEEEEENSB_IJSI_SD_EEENSB_IJSD_NSC_ILi9EEEEEEEEENSB_IJNSB_IJSI_NSC_ILi512EEEEEENSB_IJSD_SW_EEENSB_IJSW_NSC_ILi8192EEEEEEEEEEEEEvEENS13_INSA_13SM90_TMA_LOADENS15_IS17_S19_NSV_INSB_IJS1D_NSB_IJS1A_S1A_EEES1F_EEENSB_IJS1J_S1I_NSB_IJSW_NSC_ILi4096EEEEEEEEEEEEEvEEEENS_8epilogue10collective6detail29Sm90TmaWarpSpecializedAdapterINS21_15DefaultEpilogueISL_NSB_IJNSB_IJllllEEESD_SW_EEES26_NS20_6thread17LinearCombinationISL_Li1EffLNS27_9ScaleType4KindE0ELNS_15FloatRoundStyleE2ESL_EENS_4gemm15EpilogueDefaultEEEEEvvEEEEvNT_6ParamsE --------------------------
	.section	.nv.constant0._ZN7cutlass13device_kernelINS_4conv6kernel13ConvUniversalINS1_16ConvProblemShapeILNS1_8OperatorE1ELi3EEENS1_10collective14CollectiveConvINS1_46MainloopSm90TmaGmmaWarpSpecializedImplicitGemmILS5_1ELi9ELi3EN4cute5tupleIJNSA_1CILi1EEESD_SD_EEENS1_36KernelImplicitTmaWarpSpecializedSm90ELi1EEENSB_IJNSC_ILi128EEENSC_ILi64EEENSB_IJSI_EEEEEENS_10bfloat16_tESL_NSA_8TiledMMAINSA_8MMA_AtomIJNSA_4SM904GMMA27MMA_64x64x16_F32BF16BF16_SSILNSP_5MajorE0ELSR_1ELNSP_7ScaleInE1ELSS_1EEEEEENSA_6LayoutISE_NSB_IJNSC_ILi0EEESW_SW_EEEEENSB_IJNSA_10UnderscoreESZ_SZ_EEEEENS7_6detail26Sm90ImplicitGemmTileTraitsINSA_20SM90_TMA_LOAD_IM2COLENSA_14ComposedLayoutINSA_7SwizzleILi3ELi4ELi3EEENSA_18smem_ptr_flag_bitsILi16EEENSV_INSB_IJNSB_IJNSC_ILi8EEENSC_ILi16EEEEEENSB_IJSI_SD_EEENSB_IJSD_NSC_ILi9EEEEEEEEENSB_IJNSB_IJSI_NSC_ILi512EEEEEENSB_IJSD_SW_EEENSB_IJSW_NSC_ILi8192EEEEEEEEEEEEEvEENS13_INSA_13SM90_TMA_LOADENS15_IS17_S19_NSV_INSB_IJS1D_NSB_IJS1A_S1A_EEES1F_EEENSB_IJS1J_S1I_NSB_IJSW_NSC_ILi4096EEEEEEEEEEEEEvEEEENS_8epilogue10collective6detail29Sm90TmaWarpSpecializedAdapterINS21_15DefaultEpilogueISL_NSB_IJNSB_IJllllEEESD_SW_EEES26_NS20_6thread17LinearCombinationISL_Li1EffLNS27_9ScaleType4KindE0ELNS_15FloatRoundStyleE2ESL_EENS_4gemm15EpilogueDefaultEEEEEvvEEEEvNT_6ParamsE,"a",@progbits
	.sectionflags	@""
	.align	4
.nv.constant0._ZN7cutlass13device_kernelINS_4conv6kernel13ConvUniversalINS1_16ConvProblemShapeILNS1_8OperatorE1ELi3EEENS1_10collective14CollectiveConvINS1_46MainloopSm90TmaGmmaWarpSpecializedImplicitGemmILS5_1ELi9ELi3EN4cute5tupleIJNSA_1CILi1EEESD_SD_EEENS1_36KernelImplicitTmaWarpSpecializedSm90ELi1EEENSB_IJNSC_ILi128EEENSC_ILi64EEENSB_IJSI_EEEEEENS_10bfloat16_tESL_NSA_8TiledMMAINSA_8MMA_AtomIJNSA_4SM904GMMA27MMA_64x64x16_F32BF16BF16_SSILNSP_5MajorE0ELSR_1ELNSP_7ScaleInE1ELSS_1EEEEEENSA_6LayoutISE_NSB_IJNSC_ILi0EEESW_SW_EEEEENSB_IJNSA_10UnderscoreESZ_SZ_EEEEENS7_6detail26Sm90ImplicitGemmTileTraitsINSA_20SM90_TMA_LOAD_IM2COLENSA_14ComposedLayoutINSA_7SwizzleILi3ELi4ELi3EEENSA_18smem_ptr_flag_bitsILi16EEENSV_INSB_IJNSB_IJNSC_ILi8EEENSC_ILi16EEEEEENSB_IJSI_SD_EEENSB_IJSD_NSC_ILi9EEEEEEEEENSB_IJNSB_IJSI_NSC_ILi512EEEEEENSB_IJSD_SW_EEENSB_IJSW_NSC_ILi8192EEEEEEEEEEEEEvEENS13_INSA_13SM90_TMA_LOADENS15_IS17_S19_NSV_INSB_IJS1D_NSB_IJS1A_S1A_EEES1F_EEENSB_IJS1J_S1I_NSB_IJSW_NSC_ILi4096EEEEEEEEEEEEEvEEEENS_8epilogue10collective6detail29Sm90TmaWarpSpecializedAdapterINS21_15DefaultEpilogueISL_NSB_IJNSB_IJllllEEESD_SW_EEES26_NS20_6thread17LinearCombinationISL_Li1EffLNS27_9ScaleType4KindE0ELNS_15FloatRoundStyleE2ESL_EENS_4gemm15EpilogueDefaultEEEEEvvEEEEvNT_6ParamsE:
	.zero		1664


//--------------------- SYMBOLS --------------------------

	.type		.nv.reservedSmem.offset0,@object
	.size		.nv.reservedSmem.offset0,0x4
